	.target	sm_100

	.elftype	@"ET_EXEC"


//--------------------- .note.nv.tkinfo           --------------------------
	.section	.note.nv.tkinfo,"",@"SHT_NOTE"
	.sectionflags	@"SHF_NOTE_NV_TKINFO"
	.tkinfo
        /*0018*/ 	.word	0x00000081
        /*0030*/ 	.string	""
        /*0030*/ 	.string	"ptxas"
        /*0030*/ 	.string	"Cuda compilation tools, release 12.9, V12.9.86"
        /*0030*/ 	.string	"Build cuda_12.9.r12.9/compiler.36037853_0"
        /*0030*/ 	.string	"-regUsageLevel 10 -arch sm_100f -m 64 "



//--------------------- .note.nv.cuver            --------------------------
	.section	.note.nv.cuver,"",@"SHT_NOTE"
	.sectionflags	@"SHF_NOTE_NV_CUVER"
        /*0018*/ 	.short	0x0001
        /*001a*/ 	.short	0x0064
        /*001c*/ 	.short	0x0001
        /*001e*/ 	.short	0x0000
        /*0020*/ 	.short	0x0001
        /*0022*/ 	.short	0x0000


//--------------------- .nv.info                  --------------------------
	.section	.nv.info,"",@"SHT_CUDA_INFO"
	.align	4


	//----- nvinfo : EIATTR_REGCOUNT
	.align		4
        /*0000*/ 	.byte	0x04, 0x2f
        /*0002*/ 	.short	(.L_17 - .L_16)
	.align		4
.L_16:
        /*0004*/ 	.word	index@(_ZN9deep_gemm24sm100_fp8_gemm_1d1d_implILN4cute4UMMA5MajorE0ELS3_0ELj0ELj24576ELj1536ELj128ELj224ELj128ELj1ELj128ELj128ELj64ELj6ELj128ELj128ELj2ELb0ELj138ELNS_8GemmTypeE0ELb0EN7cutlass10bfloat16_tENS_16EpilogueIdentityEEEvPijjj14CUtensorMap_stS9_S9_S9_S9_)
        /*0008*/ 	.word	0x00000038


	//----- nvinfo : EIATTR_FRAME_SIZE
	.align		4
.L_17:
        /*000c*/ 	.byte	0x04, 0x11
        /*000e*/ 	.short	(.L_19 - .L_18)
	.align		4
.L_18:
        /*0010*/ 	.word	index@($__internal_3_$__cuda_sm20_div_u16)
        /*0014*/ 	.word	0x00000000


	//----- nvinfo : EIATTR_FRAME_SIZE
	.align		4
.L_19:
        /*0018*/ 	.byte	0x04, 0x11
        /*001a*/ 	.short	(.L_21 - .L_20)
	.align		4
.L_20:
        /*001c*/ 	.word	index@($__internal_2_$__cuda_sm10x_tcgen05_guardrail_trap_unallocated_columns_being_dealloced)
        /*0020*/ 	.word	0x00000000


	//----- nvinfo : EIATTR_FRAME_SIZE
	.align		4
.L_21:
        /*0024*/ 	.byte	0x04, 0x11
        /*0026*/ 	.short	(.L_23 - .L_22)
	.align		4
.L_22:
        /*0028*/ 	.word	index@($__internal_1_$__cuda_sm10x_tcgen05_guardrail_trap_phase_invalid_during_alloc)
        /*002c*/ 	.word	0x00000000


	//----- nvinfo : EIATTR_FRAME_SIZE
	.align		4
.L_23:
        /*0030*/ 	.byte	0x04, 0x11
        /*0032*/ 	.short	(.L_25 - .L_24)
	.align		4
.L_24:
        /*0034*/ 	.word	index@($__internal_0_$__cuda_sm10x_tcgen05_guardrail_trap_col_being_dealloced_not_returned_by_alloc)
        /*0038*/ 	.word	0x00000000


	//----- nvinfo : EIATTR_FRAME_SIZE
	.align		4
.L_25:
        /*003c*/ 	.byte	0x04, 0x11
        /*003e*/ 	.short	(.L_27 - .L_26)
	.align		4
.L_26:
        /*0040*/ 	.word	index@(_ZN9deep_gemm24sm100_fp8_gemm_1d1d_implILN4cute4UMMA5MajorE0ELS3_0ELj0ELj24576ELj1536ELj128ELj224ELj128ELj1ELj128ELj128ELj64ELj6ELj128ELj128ELj2ELb0ELj138ELNS_8GemmTypeE0ELb0EN7cutlass10bfloat16_tENS_16EpilogueIdentityEEEvPijjj14CUtensorMap_stS9_S9_S9_S9_)
        /*0044*/ 	.word	0x00000000


	//----- nvinfo : EIATTR_MIN_STACK_SIZE
	.align		4
.L_27:
        /*0048*/ 	.byte	0x04, 0x12
        /*004a*/ 	.short	(.L_29 - .L_28)
	.align		4
.L_28:
        /*004c*/ 	.word	index@(_ZN9deep_gemm24sm100_fp8_gemm_1d1d_implILN4cute4UMMA5MajorE0ELS3_0ELj0ELj24576ELj1536ELj128ELj224ELj128ELj1ELj128ELj128ELj64ELj6ELj128ELj128ELj2ELb0ELj138ELNS_8GemmTypeE0ELb0EN7cutlass10bfloat16_tENS_16EpilogueIdentityEEEvPijjj14CUtensorMap_stS9_S9_S9_S9_)
        /*0050*/ 	.word	0x00000000
.L_29:


//--------------------- .nv.info._ZN9deep_gemm24sm100_fp8_gemm_1d1d_implILN4cute4UMMA5MajorE0ELS3_0ELj0ELj24576ELj1536ELj128ELj224ELj128ELj1ELj128ELj128ELj64ELj6ELj128ELj128ELj2ELb0ELj138ELNS_8GemmTypeE0ELb0EN7cutlass10bfloat16_tENS_16EpilogueIdentityEEEvPijjj14CUtensorMap_stS9_S9_S9_S9_ --------------------------
	.section	.nv.info._ZN9deep_gemm24sm100_fp8_gemm_1d1d_implILN4cute4UMMA5MajorE0ELS3_0ELj0ELj24576ELj1536ELj128ELj224ELj128ELj1ELj128ELj128ELj64ELj6ELj128ELj128ELj2ELb0ELj138ELNS_8GemmTypeE0ELb0EN7cutlass10bfloat16_tENS_16EpilogueIdentityEEEvPijjj14CUtensorMap_stS9_S9_S9_S9_,"",@"SHT_CUDA_INFO"
	.sectionflags	@""
	.align	4


	//----- nvinfo : EIATTR_CUDA_API_VERSION
	.align		4
        /*0000*/ 	.byte	0x04, 0x37
        /*0002*/ 	.short	(.L_31 - .L_30)
.L_30:
        /*0004*/ 	.word	0x00000081


	//----- nvinfo : EIATTR_KPARAM_INFO
	.align		4
.L_31:
        /*0008*/ 	.byte	0x04, 0x17
        /*000a*/ 	.short	(.L_33 - .L_32)
.L_32:
        /*000c*/ 	.word	0x00000000
        /*0010*/ 	.short	0x0008
        /*0012*/ 	.short	0x0240
        /*0014*/ 	.byte	0x00, 0xf0, 0x01, 0x02


	//----- nvinfo : EIATTR_KPARAM_INFO
	.align		4
.L_33:
        /*0018*/ 	.byte	0x04, 0x17
        /*001a*/ 	.short	(.L_35 - .L_34)
.L_34:
        /*001c*/ 	.word	0x00000000
        /*0020*/ 	.short	0x0007
        /*0022*/ 	.short	0x01c0
        /*0024*/ 	.byte	0x00, 0xf0, 0x01, 0x02


	//----- nvinfo : EIATTR_KPARAM_INFO
	.align		4
.L_35:
        /*0028*/ 	.byte	0x04, 0x17
        /*002a*/ 	.short	(.L_37 - .L_36)
.L_36:
        /*002c*/ 	.word	0x00000000
        /*0030*/ 	.short	0x0006
        /*0032*/ 	.short	0x0140
        /*0034*/ 	.byte	0x00, 0xf0, 0x01, 0x02


	//----- nvinfo : EIATTR_KPARAM_INFO
	.align		4
.L_37:
        /*0038*/ 	.byte	0x04, 0x17
        /*003a*/ 	.short	(.L_39 - .L_38)
.L_38:
        /*003c*/ 	.word	0x00000000
        /*0040*/ 	.short	0x0005
        /*0042*/ 	.short	0x00c0
        /*0044*/ 	.byte	0x00, 0xf0, 0x01, 0x02


	//----- nvinfo : EIATTR_KPARAM_INFO
	.align		4
.L_39:
        /*0048*/ 	.byte	0x04, 0x17
        /*004a*/ 	.short	(.L_41 - .L_40)
.L_40:
        /*004c*/ 	.word	0x00000000
        /*0050*/ 	.short	0x0004
        /*0052*/ 	.short	0x0040
        /*0054*/ 	.byte	0x00, 0xf0, 0x01, 0x02


	//----- nvinfo : EIATTR_KPARAM_INFO
	.align		4
.L_41:
        /*0058*/ 	.byte	0x04, 0x17
        /*005a*/ 	.short	(.L_43 - .L_42)
.L_42:
        /*005c*/ 	.word	0x00000000
        /*0060*/ 	.short	0x0003
        /*0062*/ 	.short	0x0010
        /*0064*/ 	.byte	0x00, 0xf0, 0x11, 0x00


	//----- nvinfo : EIATTR_KPARAM_INFO
	.align		4
.L_43:
        /*0068*/ 	.byte	0x04, 0x17
        /*006a*/ 	.short	(.L_45 - .L_44)
.L_44:
        /*006c*/ 	.word	0x00000000
        /*0070*/ 	.short	0x0002
        /*0072*/ 	.short	0x000c
        /*0074*/ 	.byte	0x00, 0xf0, 0x11, 0x00


	//----- nvinfo : EIATTR_KPARAM_INFO
	.align		4
.L_45:
        /*0078*/ 	.byte	0x04, 0x17
        /*007a*/ 	.short	(.L_47 - .L_46)
.L_46:
        /*007c*/ 	.word	0x00000000
        /*0080*/ 	.short	0x0001
        /*0082*/ 	.short	0x0008
        /*0084*/ 	.byte	0x00, 0xf0, 0x11, 0x00


	//----- nvinfo : EIATTR_KPARAM_INFO
	.align		4
.L_47:
        /*0088*/ 	.byte	0x04, 0x17
        /*008a*/ 	.short	(.L_49 - .L_48)
.L_48:
        /*008c*/ 	.word	0x00000000
        /*0090*/ 	.short	0x0000
        /*0092*/ 	.short	0x0000
        /*0094*/ 	.byte	0x00, 0xf5, 0x21, 0x00


	//----- nvinfo : EIATTR_AT_ENTRY_FRAGMENTS
	.align		4
.L_49:
        /*0098*/ 	.byte	0x04, 0x4f
        /*009a*/ 	.short	(.L_51 - .L_50)


	//   ....[0]....
.L_50:
        /*009c*/ 	.word	0x00000004


	//   ....[1]....
        /*00a0*/ 	.word	0x00000005


	//----- nvinfo : EIATTR_RESERVED_SMEM_USED
	.align		4
.L_51:
        /*00a4*/ 	.byte	0x01, 0x41
	.zero		2


	//----- nvinfo : EIATTR_SPARSE_MMA_MASK
	.align		4
        /*00a8*/ 	.byte	0x03, 0x50
        /*00aa*/ 	.short	0x0000


	//----- nvinfo : EIATTR_TCGEN05_2CTA_USED
	.align		4
        /*00ac*/ 	.byte	0x01, 0x52
	.zero		2


	//----- nvinfo : EIATTR_MAXREG_COUNT
	.align		4
        /*00b0*/ 	.byte	0x03, 0x1b
        /*00b2*/ 	.short	0x00ff


	//----- nvinfo : EIATTR_NUM_BARRIERS
	.align		4
        /*00b4*/ 	.byte	0x02, 0x4c
        /*00b6*/ 	.byte	0x09
	.zero		1


	//----- nvinfo : EIATTR_INT_WARP_WIDE_INSTR_OFFSETS
	.align		4
        /*00b8*/ 	.byte	0x04, 0x31
        /*00ba*/ 	.short	(.L_53 - .L_52)


	//   ....[0]....
.L_52:
        /*00bc*/ 	.word	0x000051c0


	//   ....[1]....
        /*00c0*/ 	.word	0x000051e0


	//----- nvinfo : EIATTR_COOP_GROUP_MASK_REGIDS
	.align		4
.L_53:
        /*00c4*/ 	.byte	0x04, 0x29
        /*00c6*/ 	.short	(.L_55 - .L_54)


	//   ....[0]....
.L_54:
        /*00c8*/ 	.word	0xffffffff


	//   ....[1]....
        /*00cc*/ 	.word	0xffffffff


	//   ....[2]....
        /*00d0*/ 	.word	0xffffffff


	//   ....[3]....
        /*00d4*/ 	.word	0xffffffff


	//   ....[4]....
        /*00d8*/ 	.word	0xffffffff


	//   ....[5]....
        /*00dc*/ 	.word	0xffffffff


	//   ....[6]....
        /*00e0*/ 	.word	0xffffffff


	//   ....[7]....
        /*00e4*/ 	.word	0xffffffff


	//   ....[8]....
        /*00e8*/ 	.word	0xffffffff


	//   ....[9]....
        /*00ec*/ 	.word	0xffffffff


	//   ....[10]....
        /*00f0*/ 	.word	0xffffffff


	//   ....[11]....
        /*00f4*/ 	.word	0xffffffff


	//   ....[12]....
        /*00f8*/ 	.word	0xffffffff


	//   ....[13]....
        /*00fc*/ 	.word	0xffffffff


	//   ....[14]....
        /*0100*/ 	.word	0xffffffff


	//----- nvinfo : EIATTR_COOP_GROUP_INSTR_OFFSETS
	.align		4
.L_55:
        /*0104*/ 	.byte	0x04, 0x28
        /*0106*/ 	.short	(.L_57 - .L_56)


	//   ....[0]....
.L_56:
        /*0108*/ 	.word	0x00000030


	//   ....[1]....
        /*010c*/ 	.word	0x000004d0


	//   ....[2]....
        /*0110*/ 	.word	0x00000ae0


	//   ....[3]....
        /*0114*/ 	.word	0x00000b80


	//   ....[4]....
        /*0118*/ 	.word	0x00001000


	//   ....[5]....
        /*011c*/ 	.word	0x000010b0


	//   ....[6]....
        /*0120*/ 	.word	0x00001160


	//   ....[7]....
        /*0124*/ 	.word	0x000017c0


	//   ....[8]....
        /*0128*/ 	.word	0x000017e0


	//   ....[9]....
        /*012c*/ 	.word	0x00001800


	//   ....[10]....
        /*0130*/ 	.word	0x00001a60


	//   ....[11]....
        /*0134*/ 	.word	0x00001a90


	//   ....[12]....
        /*0138*/ 	.word	0x00001ab0


	//   ....[13]....
        /*013c*/ 	.word	0x000050e0


	//   ....[14]....
        /*0140*/ 	.word	0x000052a0


	//----- nvinfo : EIATTR_VRC_CTA_INIT_COUNT
	.align		4
.L_57:
        /*0144*/ 	.byte	0x02, 0x4a
        /*0146*/ 	.byte	0x80
	.zero		1


	//----- nvinfo : EIATTR_MBARRIER_INSTR_OFFSETS
	.align		4
        /*0148*/ 	.byte	0x04, 0x39
        /*014a*/ 	.short	(.L_59 - .L_58)


	//   ....[0]....
.L_58:
        /*014c*/ 	.word	0x00000330
        /*0150*/ 	.word	0x000000ff
        /*0154*/ 	.word	0x00033400
        /*0158*/ 	.short	0x0100
        /*015a*/ 	.byte	0x05
	.zero		1


	//   ....[1]....
        /*015c*/ 	.word	0x00000340
        /*0160*/ 	.word	0x000000ff
        /*0164*/ 	.word	0x00033430
        /*0168*/ 	.short	0x0100
        /*016a*/ 	.byte	0x05
	.zero		1


	//   ....[2]....
        /*016c*/ 	.word	0x00000350
        /*0170*/ 	.word	0x000000ff
        /*0174*/ 	.word	0x00033460
        /*0178*/ 	.short	0x0100
        /*017a*/ 	.byte	0x05
	.zero		1


	//   ....[3]....
        /*017c*/ 	.word	0x00000360
        /*0180*/ 	.word	0x000000ff
        /*0184*/ 	.word	0x00033408
        /*0188*/ 	.short	0x0100
        /*018a*/ 	.byte	0x05
	.zero		1


	//   ....[4]....
        /*018c*/ 	.word	0x00000370
        /*0190*/ 	.word	0x000000ff
        /*0194*/ 	.word	0x00033438
        /*0198*/ 	.short	0x0100
        /*019a*/ 	.byte	0x05
	.zero		1


	//   ....[5]....
        /*019c*/ 	.word	0x00000380
        /*01a0*/ 	.word	0x000000ff
        /*01a4*/ 	.word	0x00033468
        /*01a8*/ 	.short	0x0100
        /*01aa*/ 	.byte	0x05
	.zero		1


	//   ....[6]....
        /*01ac*/ 	.word	0x00000390
        /*01b0*/ 	.word	0x000000ff
        /*01b4*/ 	.word	0x00033410
        /*01b8*/ 	.short	0x0100
        /*01ba*/ 	.byte	0x05
	.zero		1


	//   ....[7]....
        /*01bc*/ 	.word	0x000003a0
        /*01c0*/ 	.word	0x000000ff
        /*01c4*/ 	.word	0x00033440
        /*01c8*/ 	.short	0x0100
        /*01ca*/ 	.byte	0x05
	.zero		1


	//   ....[8]....
        /*01cc*/ 	.word	0x000003b0
        /*01d0*/ 	.word	0x000000ff
        /*01d4*/ 	.word	0x00033470
        /*01d8*/ 	.short	0x0100
        /*01da*/ 	.byte	0x05
	.zero		1


	//   ....[9]....
        /*01dc*/ 	.word	0x000003c0
        /*01e0*/ 	.word	0x000000ff
        /*01e4*/ 	.word	0x00033418
        /*01e8*/ 	.short	0x0100
        /*01ea*/ 	.byte	0x05
	.zero		1


	//   ....[10]....
        /*01ec*/ 	.word	0x000003d0
        /*01f0*/ 	.word	0x000000ff
        /*01f4*/ 	.word	0x00033448
        /*01f8*/ 	.short	0x0100
        /*01fa*/ 	.byte	0x05
	.zero		1


	//   ....[11]....
        /*01fc*/ 	.word	0x000003e0
        /*0200*/ 	.word	0x000000ff
        /*0204*/ 	.word	0x00033478
        /*0208*/ 	.short	0x0100
        /*020a*/ 	.byte	0x05
	.zero		1


	//   ....[12]....
        /*020c*/ 	.word	0x000003f0
        /*0210*/ 	.word	0x000000ff
        /*0214*/ 	.word	0x00033420
        /*0218*/ 	.short	0x0100
        /*021a*/ 	.byte	0x05
	.zero		1


	//   ....[13]....
        /*021c*/ 	.word	0x00000400
        /*0220*/ 	.word	0x000000ff
        /*0224*/ 	.word	0x00033450
        /*0228*/ 	.short	0x0100
        /*022a*/ 	.byte	0x05
	.zero		1


	//   ....[14]....
        /*022c*/ 	.word	0x00000410
        /*0230*/ 	.word	0x000000ff
        /*0234*/ 	.word	0x00033480
        /*0238*/ 	.short	0x0100
        /*023a*/ 	.byte	0x05
	.zero		1


	//   ....[15]....
        /*023c*/ 	.word	0x00000420
        /*0240*/ 	.word	0x000000ff
        /*0244*/ 	.word	0x00033428
        /*0248*/ 	.short	0x0100
        /*024a*/ 	.byte	0x05
	.zero		1


	//   ....[16]....
        /*024c*/ 	.word	0x00000430
        /*0250*/ 	.word	0x000000ff
        /*0254*/ 	.word	0x00033458
        /*0258*/ 	.short	0x0100
        /*025a*/ 	.byte	0x05
	.zero		1


	//   ....[17]....
        /*025c*/ 	.word	0x00000440
        /*0260*/ 	.word	0x000000ff
        /*0264*/ 	.word	0x00033488
        /*0268*/ 	.short	0x0100
        /*026a*/ 	.byte	0x05
	.zero		1


	//   ....[18]....
        /*026c*/ 	.word	0x00000450
        /*0270*/ 	.word	0x000000ff
        /*0274*/ 	.word	0x00033490
        /*0278*/ 	.short	0x0100
        /*027a*/ 	.byte	0x05
	.zero		1


	//   ....[19]....
        /*027c*/ 	.word	0x00000460
        /*0280*/ 	.word	0x000000ff
        /*0284*/ 	.word	0x000334a0
        /*0288*/ 	.short	0x0100
        /*028a*/ 	.byte	0x05
	.zero		1


	//   ....[20]....
        /*028c*/ 	.word	0x00000470
        /*0290*/ 	.word	0x000000ff
        /*0294*/ 	.word	0x00033498
        /*0298*/ 	.short	0x0100
        /*029a*/ 	.byte	0x05
	.zero		1


	//   ....[21]....
        /*029c*/ 	.word	0x00000480
        /*02a0*/ 	.word	0x000000ff
        /*02a4*/ 	.word	0x000334a8
        /*02a8*/ 	.short	0x0100
        /*02aa*/ 	.byte	0x05
	.zero		1


	//   ....[22]....
        /*02ac*/ 	.word	0x00000750
        /*02b0*/ 	.word	0x0000000a
        /*02b4*/ 	.word	0x00000000
        /*02b8*/ 	.short	0x010a
        /*02ba*/ 	.byte	0xff
	.zero		1


	//   ....[23]....
        /*02bc*/ 	.word	0x00000770
        /*02c0*/ 	.word	0x0000000a
        /*02c4*/ 	.word	0x00000000
        /*02c8*/ 	.short	0x010a
        /*02ca*/ 	.byte	0xff
	.zero		1


	//   ....[24]....
        /*02cc*/ 	.word	0x00000950
        /*02d0*/ 	.word	0x00000006
        /*02d4*/ 	.word	0x00000000
        /*02d8*/ 	.short	0x010a
        /*02da*/ 	.byte	0xff
	.zero		1


	//   ....[25]....
        /*02dc*/ 	.word	0x00000970
        /*02e0*/ 	.word	0x00000006
        /*02e4*/ 	.word	0x00000000
        /*02e8*/ 	.short	0x010a
        /*02ea*/ 	.byte	0xff
	.zero		1


	//   ....[26]....
        /*02ec*/ 	.word	0x00000a60
        /*02f0*/ 	.word	0x00000006
        /*02f4*/ 	.word	0x00000000
        /*02f8*/ 	.short	0x0101
        /*02fa*/ 	.byte	0xff
	.zero		1


	//   ....[27]....
        /*02fc*/ 	.word	0x00000eb0
        /*0300*/ 	.word	0x00000002
        /*0304*/ 	.word	0x00033400
        /*0308*/ 	.short	0x010a
        /*030a*/ 	.byte	0xff
	.zero		1


	//   ....[28]....
        /*030c*/ 	.word	0x00001240
        /*0310*/ 	.word	0x00000002
        /*0314*/ 	.word	0x00000000
        /*0318*/ 	.short	0x0101
        /*031a*/ 	.byte	0xff
	.zero		1


	//   ....[29]....
        /*031c*/ 	.word	0x00001590
        /*0320*/ 	.word	0x00000003
        /*0324*/ 	.word	0x000334a0
        /*0328*/ 	.short	0x010a
        /*032a*/ 	.byte	0x09
	.zero		1


	//   ....[30]....
        /*032c*/ 	.word	0x00001650
        /*0330*/ 	.word	0x000000ff
        /*0334*/ 	.word	0x00033460
        /*0338*/ 	.short	0x010a
        /*033a*/ 	.byte	0x0e
	.zero		1


	//   ....[31]....
        /*033c*/ 	.word	0x00001a30
        /*0340*/ 	.word	0x000000ff
        /*0344*/ 	.word	0x00033460
        /*0348*/ 	.short	0x010a
        /*034a*/ 	.byte	0x0a
	.zero		1


	//   ....[32]....
        /*034c*/ 	.word	0x00001e60
        /*0350*/ 	.word	0x00000002
        /*0354*/ 	.word	0x000334a0
        /*0358*/ 	.short	0x010a
        /*035a*/ 	.byte	0xff
	.zero		1


	//   ....[33]....
        /*035c*/ 	.word	0x000020d0
        /*0360*/ 	.word	0x00000004
        /*0364*/ 	.word	0x00033430
        /*0368*/ 	.short	0x010a
        /*036a*/ 	.byte	0xff
	.zero		1


	//   ....[34]....
        /*036c*/ 	.word	0x00002470
        /*0370*/ 	.word	0x00000004
        /*0374*/ 	.word	0x00033438
        /*0378*/ 	.short	0x010a
        /*037a*/ 	.byte	0xff
	.zero		1


	//   ....[35]....
        /*037c*/ 	.word	0x000025e0
        /*0380*/ 	.word	0x00000004
        /*0384*/ 	.word	0x00033440
        /*0388*/ 	.short	0x010a
        /*038a*/ 	.byte	0xff
	.zero		1


	//   ....[36]....
        /*038c*/ 	.word	0x00002740
        /*0390*/ 	.word	0x00000004
        /*0394*/ 	.word	0x00033448
        /*0398*/ 	.short	0x010a
        /*039a*/ 	.byte	0xff
	.zero		1


	//   ....[37]....
        /*039c*/ 	.word	0x000028a0
        /*03a0*/ 	.word	0x00000004
        /*03a4*/ 	.word	0x00033450
        /*03a8*/ 	.short	0x010a
        /*03aa*/ 	.byte	0xff
	.zero		1


	//   ....[38]....
        /*03ac*/ 	.word	0x00002af0
        /*03b0*/ 	.word	0x00000004
        /*03b4*/ 	.word	0x00033458
        /*03b8*/ 	.short	0x010a
        /*03ba*/ 	.byte	0xff
	.zero		1


	//   ....[39]....
        /*03bc*/ 	.word	0x00002c20
        /*03c0*/ 	.word	0x00000004
        /*03c4*/ 	.word	0x00033430
        /*03c8*/ 	.short	0x010a
        /*03ca*/ 	.byte	0xff
	.zero		1


	//   ....[40]....
        /*03cc*/ 	.word	0x00002d50
        /*03d0*/ 	.word	0x00000004
        /*03d4*/ 	.word	0x00033438
        /*03d8*/ 	.short	0x010a
        /*03da*/ 	.byte	0xff
	.zero		1


	//   ....[41]....
        /*03dc*/ 	.word	0x00002e80
        /*03e0*/ 	.word	0x00000004
        /*03e4*/ 	.word	0x00033440
        /*03e8*/ 	.short	0x010a
        /*03ea*/ 	.byte	0xff
	.zero		1


	//   ....[42]....
        /*03ec*/ 	.word	0x000030a0
        /*03f0*/ 	.word	0x00000004
        /*03f4*/ 	.word	0x00033448
        /*03f8*/ 	.short	0x010a
        /*03fa*/ 	.byte	0xff
	.zero		1


	//   ....[43]....
        /*03fc*/ 	.word	0x000031d0
        /*0400*/ 	.word	0x00000004
        /*0404*/ 	.word	0x00033450
        /*0408*/ 	.short	0x010a
        /*040a*/ 	.byte	0xff
	.zero		1


	//   ....[44]....
        /*040c*/ 	.word	0x00003300
        /*0410*/ 	.word	0x00000004
        /*0414*/ 	.word	0x00033458
        /*0418*/ 	.short	0x010a
        /*041a*/ 	.byte	0xff
	.zero		1


	//   ....[45]....
        /*041c*/ 	.word	0x000037a0
        /*0420*/ 	.word	0x00000003
        /*0424*/ 	.word	0x00033490
        /*0428*/ 	.short	0x010a
        /*042a*/ 	.byte	0xff
	.zero		1


	//   ....[46]....
        /*042c*/ 	.word	0x00004f60
        /*0430*/ 	.word	0x00000003
        /*0434*/ 	.word	0x00000000
        /*0438*/ 	.short	0x0101
        /*043a*/ 	.byte	0xff
	.zero		1


	//   ....[47]....
        /*043c*/ 	.word	0x000052d0
        /*0440*/ 	.word	0x0000000a
        /*0444*/ 	.word	0x00000000
        /*0448*/ 	.short	0x010a
        /*044a*/ 	.byte	0xff
	.zero		1


	//   ....[48]....
        /*044c*/ 	.word	0x00005330
        /*0450*/ 	.word	0x00000006
        /*0454*/ 	.word	0x00000000
        /*0458*/ 	.short	0x010a
        /*045a*/ 	.byte	0xff
	.zero		1


	//   ....[49]....
        /*045c*/ 	.word	0x00005390
        /*0460*/ 	.word	0x00000002
        /*0464*/ 	.word	0x00033400
        /*0468*/ 	.short	0x010a
        /*046a*/ 	.byte	0xff
	.zero		1


	//   ....[50]....
        /*046c*/ 	.word	0x00005410
        /*0470*/ 	.word	0x00000003
        /*0474*/ 	.word	0x000334a0
        /*0478*/ 	.short	0x010a
        /*047a*/ 	.byte	0xff
	.zero		1


	//   ....[51]....
        /*047c*/ 	.word	0x00005480
        /*0480*/ 	.word	0x00000005
        /*0484*/ 	.word	0x00033460
        /*0488*/ 	.short	0x010a
        /*048a*/ 	.byte	0xff
	.zero		1


	//   ....[52]....
        /*048c*/ 	.word	0x000054f0
        /*0490*/ 	.word	0x00000003
        /*0494*/ 	.word	0x00033460
        /*0498*/ 	.short	0x010a
        /*049a*/ 	.byte	0xff
	.zero		1


	//   ....[53]....
        /*049c*/ 	.word	0x00005560
        /*04a0*/ 	.word	0x00000004
        /*04a4*/ 	.word	0x00033430
        /*04a8*/ 	.short	0x010a
        /*04aa*/ 	.byte	0xff
	.zero		1


	//   ....[54]....
        /*04ac*/ 	.word	0x000055d0
        /*04b0*/ 	.word	0x00000004
        /*04b4*/ 	.word	0x00033438
        /*04b8*/ 	.short	0x010a
        /*04ba*/ 	.byte	0xff
	.zero		1


	//   ....[55]....
        /*04bc*/ 	.word	0x00005640
        /*04c0*/ 	.word	0x00000004
        /*04c4*/ 	.word	0x00033440
        /*04c8*/ 	.short	0x010a
        /*04ca*/ 	.byte	0xff
	.zero		1


	//   ....[56]....
        /*04cc*/ 	.word	0x000056b0
        /*04d0*/ 	.word	0x00000004
        /*04d4*/ 	.word	0x00033448
        /*04d8*/ 	.short	0x010a
        /*04da*/ 	.byte	0xff
	.zero		1


	//   ....[57]....
        /*04dc*/ 	.word	0x00005720
        /*04e0*/ 	.word	0x00000004
        /*04e4*/ 	.word	0x00033450
        /*04e8*/ 	.short	0x010a
        /*04ea*/ 	.byte	0xff
	.zero		1


	//   ....[58]....
        /*04ec*/ 	.word	0x00005790
        /*04f0*/ 	.word	0x00000004
        /*04f4*/ 	.word	0x00033458
        /*04f8*/ 	.short	0x010a
        /*04fa*/ 	.byte	0xff
	.zero		1


	//   ....[59]....
        /*04fc*/ 	.word	0x000057e0
        /*0500*/ 	.word	0x00000004
        /*0504*/ 	.word	0x00033430
        /*0508*/ 	.short	0x010a
        /*050a*/ 	.byte	0xff
	.zero		1


	//   ....[60]....
        /*050c*/ 	.word	0x00005830
        /*0510*/ 	.word	0x00000004
        /*0514*/ 	.word	0x00033438
        /*0518*/ 	.short	0x010a
        /*051a*/ 	.byte	0xff
	.zero		1


	//   ....[61]....
        /*051c*/ 	.word	0x00005880
        /*0520*/ 	.word	0x00000004
        /*0524*/ 	.word	0x00033440
        /*0528*/ 	.short	0x010a
        /*052a*/ 	.byte	0xff
	.zero		1


	//   ....[62]....
        /*052c*/ 	.word	0x000058d0
        /*0530*/ 	.word	0x00000004
        /*0534*/ 	.word	0x00033448
        /*0538*/ 	.short	0x010a
        /*053a*/ 	.byte	0xff
	.zero		1


	//   ....[63]....
        /*053c*/ 	.word	0x00005920
        /*0540*/ 	.word	0x00000004
        /*0544*/ 	.word	0x00033450
        /*0548*/ 	.short	0x010a
        /*054a*/ 	.byte	0xff
	.zero		1


	//   ....[64]....
        /*054c*/ 	.word	0x00005970
        /*0550*/ 	.word	0x00000004
        /*0554*/ 	.word	0x00033458
        /*0558*/ 	.short	0x010a
        /*055a*/ 	.byte	0xff
	.zero		1


	//   ....[65]....
        /*055c*/ 	.word	0x000059e0
        /*0560*/ 	.word	0x00000003
        /*0564*/ 	.word	0x00033490
        /*0568*/ 	.short	0x010a
        /*056a*/ 	.byte	0xff
	.zero		1


	//----- nvinfo : EIATTR_NUM_MBARRIERS
	.align		4
.L_59:
        /*056c*/ 	.byte	0x03, 0x38
        /*056e*/ 	.short	0x0016


	//----- nvinfo : EIATTR_EXIT_INSTR_OFFSETS
	.align		4
        /*0570*/ 	.byte	0x04, 0x1c
        /*0572*/ 	.short	(.L_61 - .L_60)


	//   ....[0]....
.L_60:
        /*0574*/ 	.word	0x00000cc0


	//   ....[1]....
        /*0578*/ 	.word	0x000012a0


	//   ....[2]....
        /*057c*/ 	.word	0x00001de0


	//   ....[3]....
        /*0580*/ 	.word	0x00001e90


	//   ....[4]....
        /*0584*/ 	.word	0x00001ef0


	//   ....[5]....
        /*0588*/ 	.word	0x00003450


	//   ....[6]....
        /*058c*/ 	.word	0x000034b0


	//   ....[7]....
        /*0590*/ 	.word	0x000050c0


	//   ....[8]....
        /*0594*/ 	.word	0x000052b0


	//----- nvinfo : EIATTR_MAX_THREADS
	.align		4
.L_61:
        /*0598*/ 	.byte	0x04, 0x05
        /*059a*/ 	.short	(.L_63 - .L_62)
.L_62:
        /*059c*/ 	.word	0x00000100
        /*05a0*/ 	.word	0x00000001
        /*05a4*/ 	.word	0x00000001


	//----- nvinfo : EIATTR_CRS_STACK_SIZE
	.align		4
.L_63:
        /*05a8*/ 	.byte	0x04, 0x1e
        /*05aa*/ 	.short	(.L_65 - .L_64)
.L_64:
        /*05ac*/ 	.word	0x00000000


	//----- nvinfo : EIATTR_CBANK_PARAM_SIZE
	.align		4
.L_65:
        /*05b0*/ 	.byte	0x03, 0x19
        /*05b2*/ 	.short	0x02c0


	//----- nvinfo : EIATTR_PARAM_CBANK
	.align		4
        /*05b4*/ 	.byte	0x04, 0x0a
        /*05b6*/ 	.short	(.L_67 - .L_66)
	.align		4
.L_66:
        /*05b8*/ 	.word	index@(.nv.constant0._ZN9deep_gemm24sm100_fp8_gemm_1d1d_implILN4cute4UMMA5MajorE0ELS3_0ELj0ELj24576ELj1536ELj128ELj224ELj128ELj1ELj128ELj128ELj64ELj6ELj128ELj128ELj2ELb0ELj138ELNS_8GemmTypeE0ELb0EN7cutlass10bfloat16_tENS_16EpilogueIdentityEEEvPijjj14CUtensorMap_stS9_S9_S9_S9_)
        /*05bc*/ 	.short	0x0380
        /*05be*/ 	.short	0x02c0


	//----- nvinfo : EIATTR_SW_WAR
	.align		4
.L_67:
        /*05c0*/ 	.byte	0x04, 0x36
        /*05c2*/ 	.short	(.L_69 - .L_68)
.L_68:
        /*05c4*/ 	.word	0x00000008
.L_69:


//--------------------- .nv.compat                --------------------------
	.section	.nv.compat,"",@"SHT_CUDA_COMPAT_INFO"
	.align	4
        /*0000*/ 	.byte	0x02, 0x02, 0x02, 0x00, 0x02, 0x05, 0x05, 0x00, 0x02, 0x03, 0x01, 0x00, 0x02, 0x06, 0x01, 0x00


//--------------------- .nv.callgraph             --------------------------
	.section	.nv.callgraph,"",@"SHT_CUDA_CALLGRAPH"
	.align	4
	.sectionentsize	8
	.align		4
        /*0000*/ 	.word	0x00000000
	.align		4
        /*0004*/ 	.word	0xffffffff
	.align		4
        /*0008*/ 	.word	0x00000000
	.align		4
        /*000c*/ 	.word	0xfffffffe
	.align		4
        /*0010*/ 	.word	0x00000000
	.align		4
        /*0014*/ 	.word	0xfffffffd
	.align		4
        /*0018*/ 	.word	0x00000000
	.align		4
        /*001c*/ 	.word	0xfffffffc


//--------------------- .nv.constant4             --------------------------
	.section	.nv.constant4,"a",@progbits
	.align	8
	.align		8
.nv.constant4:
        /*0000*/ 	.dword	_ZN45_INTERNAL_f420c148_9_kernel_cu_9a475bd3_912054cuda3std3__45__cpo5beginE
	.align		8
        /*0008*/ 	.dword	_ZN45_INTERNAL_f420c148_9_kernel_cu_9a475bd3_912054cuda3std3__45__cpo3endE
	.align		8
        /*0010*/ 	.dword	_ZN45_INTERNAL_f420c148_9_kernel_cu_9a475bd3_912054cuda3std3__45__cpo6cbeginE
	.align		8
        /*0018*/ 	.dword	_ZN45_INTERNAL_f420c148_9_kernel_cu_9a475bd3_912054cuda3std3__45__cpo4cendE
	.align		8
        /*0020*/ 	.dword	_ZN45_INTERNAL_f420c148_9_kernel_cu_9a475bd3_912054cuda3std3__447_GLOBAL__N__f420c148_9_kernel_cu_9a475bd3_912056ignoreE
	.align		8
        /*0028*/ 	.dword	_ZN45_INTERNAL_f420c148_9_kernel_cu_9a475bd3_912054cuda3std3__419piecewise_constructE
	.align		8
        /*0030*/ 	.dword	_ZN45_INTERNAL_f420c148_9_kernel_cu_9a475bd3_912054cuda3std3__48in_placeE
	.align		8
        /*0038*/ 	.dword	_ZN45_INTERNAL_f420c148_9_kernel_cu_9a475bd3_912054cuda3std6ranges3__45__cpo4swapE
	.align		8
        /*0040*/ 	.dword	_ZN45_INTERNAL_f420c148_9_kernel_cu_9a475bd3_912054cuda3std6ranges3__45__cpo9iter_moveE
	.align		8
        /*0048*/ 	.dword	_ZN45_INTERNAL_f420c148_9_kernel_cu_9a475bd3_912054cute7productE
	.align		8
        /*0050*/ 	.dword	_ZN45_INTERNAL_f420c148_9_kernel_cu_9a475bd3_912054cute1_E


//--------------------- .text._ZN9deep_gemm24sm100_fp8_gemm_1d1d_implILN4cute4UMMA5MajorE0ELS3_0ELj0ELj24576ELj1536ELj128ELj224ELj128ELj1ELj128ELj128ELj64ELj6ELj128ELj128ELj2ELb0ELj138ELNS_8GemmTypeE0ELb0EN7cutlass10bfloat16_tENS_16EpilogueIdentityEEEvPijjj14CUtensorMap_stS9_S9_S9_S9_ --------------------------
	.section	.text._ZN9deep_gemm24sm100_fp8_gemm_1d1d_implILN4cute4UMMA5MajorE0ELS3_0ELj0ELj24576ELj1536ELj128ELj224ELj128ELj1ELj128ELj128ELj64ELj6ELj128ELj128ELj2ELb0ELj138ELNS_8GemmTypeE0ELb0EN7cutlass10bfloat16_tENS_16EpilogueIdentityEEEvPijjj14CUtensorMap_stS9_S9_S9_S9_,"ax",@progbits
	.align	128
        .global         _ZN9deep_gemm24sm100_fp8_gemm_1d1d_implILN4cute4UMMA5MajorE0ELS3_0ELj0ELj24576ELj1536ELj128ELj224ELj128ELj1ELj128ELj128ELj64ELj6ELj128ELj128ELj2ELb0ELj138ELNS_8GemmTypeE0ELb0EN7cutlass10bfloat16_tENS_16EpilogueIdentityEEEvPijjj14CUtensorMap_stS9_S9_S9_S9_
        .type           _ZN9deep_gemm24sm100_fp8_gemm_1d1d_implILN4cute4UMMA5MajorE0ELS3_0ELj0ELj24576ELj1536ELj128ELj224ELj128ELj1ELj128ELj128ELj64ELj6ELj128ELj128ELj2ELb0ELj138ELNS_8GemmTypeE0ELb0EN7cutlass10bfloat16_tENS_16EpilogueIdentityEEEvPijjj14CUtensorMap_stS9_S9_S9_S9_,@function
        .size           _ZN9deep_gemm24sm100_fp8_gemm_1d1d_implILN4cute4UMMA5MajorE0ELS3_0ELj0ELj24576ELj1536ELj128ELj224ELj128ELj1ELj128ELj128ELj64ELj6ELj128ELj128ELj2ELb0ELj138ELNS_8GemmTypeE0ELb0EN7cutlass10bfloat16_tENS_16EpilogueIdentityEEEvPijjj14CUtensorMap_stS9_S9_S9_S9_,(.L_x_106 - _ZN9deep_gemm24sm100_fp8_gemm_1d1d_implILN4cute4UMMA5MajorE0ELS3_0ELj0ELj24576ELj1536ELj128ELj224ELj128ELj1ELj128ELj128ELj64ELj6ELj128ELj128ELj2ELb0ELj138ELNS_8GemmTypeE0ELb0EN7cutlass10bfloat16_tENS_16EpilogueIdentityEEEvPijjj14CUtensorMap_stS9_S9_S9_S9_)
        .other          _ZN9deep_gemm24sm100_fp8_gemm_1d1d_implILN4cute4UMMA5MajorE0ELS3_0ELj0ELj24576ELj1536ELj128ELj224ELj128ELj1ELj128ELj128ELj64ELj6ELj128ELj128ELj2ELb0ELj138ELNS_8GemmTypeE0ELb0EN7cutlass10bfloat16_tENS_16EpilogueIdentityEEEvPijjj14CUtensorMap_stS9_S9_S9_S9_,@"STO_CUDA_ENTRY STV_DEFAULT"
_ZN9deep_gemm24sm100_fp8_gemm_1d1d_implILN4cute4UMMA5MajorE0ELS3_0ELj0ELj24576ELj1536ELj128ELj224ELj128ELj1ELj128ELj128ELj64ELj6ELj128ELj128ELj2ELb0ELj138ELNS_8GemmTypeE0ELb0EN7cutlass10bfloat16_tENS_16EpilogueIdentityEEEvPijjj14CUtensorMap_stS9_S9_S9_S9_:
.text._ZN9deep_gemm24sm100_fp8_gemm_1d1d_implILN4cute4UMMA5MajorE0ELS3_0ELj0ELj24576ELj1536ELj128ELj224ELj128ELj1ELj128ELj128ELj64ELj6ELj128ELj128ELj2ELb0ELj138ELNS_8GemmTypeE0ELb0EN7cutlass10bfloat16_tENS_16EpilogueIdentityEEEvPijjj14CUtensorMap_stS9_S9_S9_S9_:
[----:B------:R-:W1:Y:S01]  /*0000*/  LDC R1, c[0x0][0x37c] ;  /* 0x0000df00ff017b82 */ /* 0x000e620000000800 */
[----:B------:R-:W2:Y:S02]  /*0010*/  S2R R0, SR_TID.X ;  /* 0x0000000000007919 */ /* 0x000ea40000002100 */
[----:B--2---:R-:W-:-:S05]  /*0020*/  SHF.R.U32.HI R0, RZ, 0x5, R0 ;  /* 0x00000005ff007819 */ /* 0x004fca0000011600 */
[----:B------:R-:W2:Y:S02]  /*0030*/  SHFL.IDX PT, R21, R0, RZ, 0x1f ;  /* 0x00001fff00157589 */ /* 0x000ea400000e0000 */
[----:B--2---:R-:W-:-:S13]  /*0040*/  ISETP.NE.AND P0, PT, R21, 0x2, PT ;  /* 0x000000021500780c */ /* 0x004fda0003f05270 */
[----:B-1----:R-:W-:Y:S05]  /*0050*/  @!P0 BRA `(.L_x_0) ;  /* 0x0000000400188947 */ /* 0x002fea0003800000 */
[----:B------:R-:W-:-:S13]  /*0060*/  ISETP.NE.AND P0, PT, R21, 0x1, PT ;  /* 0x000000011500780c */ /* 0x000fda0003f05270 */
[----:B------:R-:W-:Y:S05]  /*0070*/  @!P0 BRA `(.L_x_1) ;  /* 0x0000000000608947 */ /* 0x000fea0003800000 */
[----:B------:R-:W-:-:S13]  /*0080*/  ISETP.NE.AND P0, PT, R21, RZ, PT ;  /* 0x000000ff1500720c */ /* 0x000fda0003f05270 */
[----:B------:R-:W-:Y:S05]  /*0090*/  @P0 BRA `(.L_x_2) ;  /* 0x0000000800940947 */ /* 0x000fea0003800000 */
[----:B------:R-:W-:Y:S01]  /*00a0*/  ELECT P0, URZ, PT ;  /* 0x0000000000ff782f */ /* 0x000fe20003800000 */
[----:B------:R-:W-:-:S12]  /*00b0*/  BSSY.RECONVERGENT B0, `(.L_x_3) ;  /* 0x0000013000007945 */ /* 0x000fd80003800200 */
[----:B------:R-:W-:Y:S05]  /*00c0*/  @!P0 BRA `(.L_x_4) ;  /* 0x0000000000448947 */ /* 0x000fea0003800000 */
[----:B------:R-:W1:Y:S02]  /*00d0*/  LDCU.64 UR4, c[0x0][0x348] ;  /* 0x00006900ff0477ac */ /* 0x000e640008000a00 */
[----:B-1----:R-:W-:Y:S02]  /*00e0*/  UIADD3 UR12, UP4, UPT, UR4, 0x40, URZ ;  /* 0x00000040040c7890 */ /* 0x002fe4000ff9e0ff */
[----:B------:R-:W-:Y:S02]  /*00f0*/  UIADD3 UR10, UP3, UPT, UR4, 0xc0, URZ ;  /* 0x000000c0040a7890 */ /* 0x000fe4000ff7e0ff */
[----:B------:R-:W-:Y:S02]  /*0100*/  UIADD3 UR8, UP2, UPT, UR4, 0x140, URZ ;  /* 0x0000014004087890 */ /* 0x000fe4000ff5e0ff */
[----:B------:R-:W-:Y:S02]  /*0110*/  UIADD3 UR6, UP1, UPT, UR4, 0x1c0, URZ ;  /* 0x000001c004067890 */ /* 0x000fe4000ff3e0ff */
[----:B------:R-:W-:-:S02]  /*0120*/  UIADD3 UR4, UP0, UPT, UR4, 0x240, URZ ;  /* 0x0000024004047890 */ /* 0x000fc4000ff1e0ff */
[----:B------:R-:W-:Y:S02]  /*0130*/  UIADD3.X UR13, UPT, UPT, URZ, UR5, URZ, UP4, !UPT ;  /* 0x00000005ff0d7290 */ /* 0x000fe4000a7fe4ff */
[----:B------:R-:W-:Y:S02]  /*0140*/  UIADD3.X UR11, UPT, UPT, URZ, UR5, URZ, UP3, !UPT ;  /* 0x00000005ff0b7290 */ /* 0x000fe40009ffe4ff */
[----:B------:R-:W-:Y:S02]  /*0150*/  UIADD3.X UR9, UPT, UPT, URZ, UR5, URZ, UP2, !UPT ;  /* 0x00000005ff097290 */ /* 0x000fe400097fe4ff */
[----:B------:R-:W-:Y:S02]  /*0160*/  UIADD3.X UR7, UPT, UPT, URZ, UR5, URZ, UP1, !UPT ;  /* 0x00000005ff077290 */ /* 0x000fe40008ffe4ff */
[----:B------:R-:W-:Y:S01]  /*0170*/  UIADD3.X UR5, UPT, UPT, URZ, UR5, URZ, UP0, !UPT ;  /* 0x00000005ff057290 */ /* 0x000fe200087fe4ff */
[----:B------:R1:W-:Y:S02]  /*0180*/  UTMACCTL.PF [UR12] ;  /* 0x000000000c0079b9 */ /* 0x0003e40008040000 */
[----:B------:R1:W-:Y:S02]  /*0190*/  UTMACCTL.PF [UR10] ;  /* 0x000000000a0079b9 */ /* 0x0003e40008040000 */
[----:B------:R1:W-:Y:S02]  /*01a0*/  UTMACCTL.PF [UR8] ;  /* 0x00000000080079b9 */ /* 0x0003e40008040000 */
[----:B------:R1:W-:Y:S02]  /*01b0*/  UTMACCTL.PF [UR6] ;  /* 0x00000000060079b9 */ /* 0x0003e40008040000 */
[----:B------:R1:W-:Y:S02]  /*01c0*/  UTMACCTL.PF [UR4] ;  /* 0x00000000040079b9 */ /* 0x0003e40008040000 */
[----:B-1----:R-:W-:Y:S01]  /*01d0*/  NOP ;  /* 0x0000000000007918 */ /* 0x002fe20000000000 */
.L_x_4:
[----:B------:R-:W-:Y:S05]  /*01e0*/  BSYNC.RECONVERGENT B0 ;  /* 0x0000000000007941 */ /* 0x000fea0003800200 */
.L_x_3:
[----:B------:R-:W-:Y:S05]  /*01f0*/  BRA `(.L_x_2) ;  /* 0x00000008003c7947 */ /* 0x000fea0003800000 */
.L_x_1:
[----:B------:R-:W-:Y:S01]  /*0200*/  ELECT P0, URZ, PT ;  /* 0x0000000000ff782f */ /* 0x000fe20003800000 */
[----:B------:R-:W-:-:S12]  /*0210*/  BSSY.RECONVERGENT B0, `(.L_x_5) ;  /* 0x0000029000007945 */ /* 0x000fd80003800200 */
[----:B------:R-:W-:Y:S05]  /*0220*/  @!P0 BRA `(.L_x_6) ;  /* 0x00000000009c8947 */ /* 0x000fea0003800000 */
[----:B------:R-:W1:Y:S01]  /*0230*/  S2UR UR5, SR_CgaCtaId ;  /* 0x00000000000579c3 */ /* 0x000e620000008800 */
[----:B------:R-:W-:Y:S01]  /*0240*/  UMOV UR7, 0x400 ;  /* 0x0000040000077882 */ /* 0x000fe20000000000 */
[----:B------:R-:W-:Y:S01]  /*0250*/  UMOV UR6, 0x1 ;  /* 0x0000000100067882 */ /* 0x000fe20000000000 */
[----:B------:R-:W-:Y:S02]  /*0260*/  UMOV UR4, 0x40 ;  /* 0x0000004000047882 */ /* 0x000fe40000000000 */
[----:B------:R-:W-:-:S04]  /*0270*/  UIADD3 UR8, UPT, UPT, -UR4, 0x100000, URZ ;  /* 0x0010000004087890 */ /* 0x000fc8000fffe1ff */
[----:B------:R-:W-:Y:S02]  /*0280*/  USHF.L.U32 UR9, UR8, 0xb, URZ ;  /* 0x0000000b08097899 */ /* 0x000fe400080006ff */
[----:B------:R-:W-:Y:S01]  /*0290*/  USHF.L.U32 UR8, UR8, 0x1, URZ ;  /* 0x0000000108087899 */ /* 0x000fe200080006ff */
[----:B------:R-:W-:Y:S02]  /*02a0*/  UMOV UR4, 0x100 ;  /* 0x0000010000047882 */ /* 0x000fe40000000000 */
[----:B------:R-:W-:-:S04]  /*02b0*/  UIADD3 UR10, UPT, UPT, -UR4, 0x100000, URZ ;  /* 0x00100000040a7890 */ /* 0x000fc8000fffe1ff */
[----:B------:R-:W-:Y:S02]  /*02c0*/  USHF.L.U32 UR11, UR10, 0xb, URZ ;  /* 0x0000000b0a0b7899 */ /* 0x000fe400080006ff */
[----:B------:R-:W-:Y:S02]  /*02d0*/  USHF.L.U32 UR10, UR10, 0x1, URZ ;  /* 0x000000010a0a7899 */ /* 0x000fe400080006ff */
[----:B-1----:R-:W-:Y:S02]  /*02e0*/  ULEA UR5, UR5, UR7, 0x18 ;  /* 0x0000000705057291 */ /* 0x002fe4000f8ec0ff */
[----:B------:R-:W-:-:S04]  /*02f0*/  UIADD3 UR6, UPT, UPT, -UR6, 0x100000, URZ ;  /* 0x0010000006067890 */ /* 0x000fc8000fffe1ff */
[----:B------:R-:W-:Y:S02]  /*0300*/  USHF.L.U32 UR7, UR6, 0xb, URZ ;  /* 0x0000000b06077899 */ /* 0x000fe400080006ff */
[----:B------:R-:W-:Y:S01]  /*0310*/  USHF.L.U32 UR6, UR6, 0x1, URZ ;  /* 0x0000000106067899 */ /* 0x000fe200080006ff */
[----:B------:R-:W1:Y:S11]  /*0320*/  FENCE.VIEW.ASYNC.S ;  /* 0x00000000000073c6 */ /* 0x000e760000000000 */
[----:B-1----:R1:W2:Y:S01]  /*0330*/  SYNCS.EXCH.64 URZ, [UR5+0x33400], UR6 ;  /* 0x0334000605ff75b2 */ /* 0x0022a20008000100 */
[----:B------:R1:W3:Y:S01]  /*0340*/  SYNCS.EXCH.64 URZ, [UR5+0x33430], UR6 ;  /* 0x0334300605ff75b2 */ /* 0x0002e20008000100 */
[----:B------:R1:W4:Y:S01]  /*0350*/  SYNCS.EXCH.64 URZ, [UR5+0x33460], UR8 ;  /* 0x0334600805ff75b2 */ /* 0x0003220008000100 */
[----:B------:R1:W5:Y:S01]  /*0360*/  SYNCS.EXCH.64 URZ, [UR5+0x33408], UR6 ;  /* 0x0334080605ff75b2 */ /* 0x0003620008000100 */
[----:B------:R1:W1:Y:S01]  /*0370*/  SYNCS.EXCH.64 URZ, [UR5+0x33438], UR6 ;  /* 0x0334380605ff75b2 */ /* 0x0002620008000100 */
        /* <DEDUP_REMOVED lines=17> */
[----:B------:R-:W-:Y:S01]  /*0490*/  NOP ;  /* 0x0000000000007918 */ /* 0x000fe20000000000 */
.L_x_6:
[----:B-1----:R-:W-:Y:S05]  /*04a0*/  BSYNC.RECONVERGENT B0 ;  /* 0x0000000000007941 */ /* 0x002fea0003800200 */
.L_x_5:
[----:B------:R-:W-:Y:S05]  /*04b0*/  BRA `(.L_x_2) ;  /* 0x00000004008c7947 */ /* 0x000fea0003800000 */
.L_x_0:
[----:B------:R-:W1:Y:S01]  /*04c0*/  S2R R4, SR_CgaCtaId ;  /* 0x0000000000047919 */ /* 0x000e620000008800 */
[----:B------:R-:W-:Y:S01]  /*04d0*/  NOP ;  /* 0x0000000000007918 */ /* 0x000fe20000000000 */
[----:B------:R-:W-:-:S04]  /*04e0*/  MOV R3, 0x40 ;  /* 0x0000004000037802 */ /* 0x000fc80000000f00 */
[----:B-1----:R-:W-:Y:S02]  /*04f0*/  LEA R2, R4, R3, 0x18 ;  /* 0x0000000304027211 */ /* 0x002fe400078ec0ff */
[----:B------:R-:W-:-:S03]  /*0500*/  MOV R3, 0x400 ;  /* 0x0000040000037802 */ /* 0x000fc60000000f00 */
[----:B------:R-:W1:Y:S02]  /*0510*/  LDS.U8 R0, [R2] ;  /* 0x0000000002007984 */ /* 0x000e640000000000 */
[----:B-1----:R-:W-:Y:S02]  /*0520*/  ISETP.NE.AND P0, PT, R0, RZ, PT ;  /* 0x000000ff0000720c */ /* 0x002fe40003f05270 */
[----:B------:R-:W-:-:S11]  /*0530*/  LEA R0, R4, R3, 0x18 ;  /* 0x0000000304007211 */ /* 0x000fd600078ec0ff */
[----:B------:R-:W-:Y:S05]  /*0540*/  @P0 BRA `(.L_x_7) ;  /* 0x0000000400500947 */ /* 0x000fea0003800000 */
[C---:B------:R-:W-:Y:S02]  /*0550*/  LOP3.LUT R2, R4.reuse, 0x1, RZ, 0xc0, !PT ;  /* 0x0000000104027812 */ /* 0x040fe400078ec0ff */
[----:B------:R-:W-:Y:S02]  /*0560*/  LOP3.LUT R11, R4, 0x1, RZ, 0x3c, !PT ;  /* 0x00000001040b7812 */ /* 0x000fe400078e3cff */
[----:B------:R-:W-:-:S13]  /*0570*/  ISETP.NE.U32.AND P1, PT, R2, 0x1, PT ;  /* 0x000000010200780c */ /* 0x000fda0003f25070 */
[----:B------:R-:W-:Y:S05]  /*0580*/  @!P1 BRA `(.L_x_8) ;  /* 0x0000000000c49947 */ /* 0x000fea0003800000 */
[----:B------:R-:W-:Y:S01]  /*0590*/  ELECT P0, URZ, PT ;  /* 0x0000000000ff782f */ /* 0x000fe20003800000 */
[----:B------:R-:W-:-:S12]  /*05a0*/  BSSY B0, `(.L_x_8) ;  /* 0x000002f000007945 */ /* 0x000fd80003800000 */
[----:B------:R-:W-:Y:S05]  /*05b0*/  @!P0 BRA `(.L_x_9) ;  /* 0x0000000000b48947 */ /* 0x000fea0003800000 */
[----:B------:R-:W-:-:S05]  /*05c0*/  UMOV UR4, 0x10 ;  /* 0x0000001000047882 */ /* 0x000fca0000000000 */
[----:B------:R-:W-:Y:S04]  /*05d0*/  DEPBAR.LE SB1, 0x36 ;  /* 0x00009d800000791a */ /* 0x000fe80000000000 */
[----:B------:R-:W1:Y:S02]  /*05e0*/  UTCATOMSWS.2CTA.FIND_AND_SET.ALIGN UP0, UR4, UR4 ;  /* 0x00000004000475e3 */ /* 0x000e640008200800 */
[----:B-1----:R-:W-:Y:S01]  /*05f0*/  PLOP3.LUT P0, PT, PT, PT, UP0, 0x80, 0x8 ;  /* 0x000000000008781c */ /* 0x002fe20003f0f008 */
[----:B------:R-:W-:-:S03]  /*0600*/  IMAD.U32 R9, RZ, RZ, UR4 ;  /* 0x00000004ff097e24 */ /* 0x000fc6000f8e00ff */
[----:B------:R-:W-:-:S04]  /*0610*/  SEL R2, RZ, 0xffffffff, !P0 ;  /* 0xffffffffff027807 */ /* 0x000fc80004000000 */
[----:B------:R-:W-:-:S13]  /*0620*/  ISETP.NE.AND P0, PT, R2, RZ, PT ;  /* 0x000000ff0200720c */ /* 0x000fda0003f05270 */
[----:B------:R-:W-:Y:S05]  /*0630*/  @P0 BRA `(.L_x_10) ;  /* 0x0000000000240947 */ /* 0x000fea0003800000 */
.L_x_11:
[----:B------:R-:W-:Y:S05]  /*0640*/  NANOSLEEP 0x64 ;  /* 0x000000640000795d */ /* 0x000fea0003800000 */
[----:B------:R-:W-:-:S05]  /*0650*/  UMOV UR4, 0x10 ;  /* 0x0000001000047882 */ /* 0x000fca0000000000 */
[----:B------:R-:W-:Y:S04]  /*0660*/  DEPBAR.LE SB1, 0x36 ;  /* 0x00009d800000791a */ /* 0x000fe80000000000 */
[----:B------:R-:W1:Y:S02]  /*0670*/  UTCATOMSWS.2CTA.FIND_AND_SET.ALIGN UP0, UR4, UR4 ;  /* 0x00000004000475e3 */ /* 0x000e640008200800 */
[----:B-1----:R-:W-:Y:S01]  /*0680*/  PLOP3.LUT P0, PT, PT, PT, UP0, 0x80, 0x8 ;  /* 0x000000000008781c */ /* 0x002fe20003f0f008 */
[----:B------:R-:W-:-:S03]  /*0690*/  IMAD.U32 R9, RZ, RZ, UR4 ;  /* 0x00000004ff097e24 */ /* 0x000fc6000f8e00ff */
[----:B------:R-:W-:-:S04]  /*06a0*/  SEL R2, RZ, 0xffffffff, !P0 ;  /* 0xffffffffff027807 */ /* 0x000fc80004000000 */
[----:B------:R-:W-:-:S13]  /*06b0*/  ISETP.NE.AND P0, PT, R2, RZ, PT ;  /* 0x000000ff0200720c */ /* 0x000fda0003f05270 */
[----:B------:R-:W-:Y:S05]  /*06c0*/  @!P0 BRA `(.L_x_11) ;  /* 0xfffffffc00dc8947 */ /* 0x000fea000383ffff */
.L_x_10:
[----:B------:R-:W-:Y:S01]  /*06d0*/  MOV R3, 0x60 ;  /* 0x0000006000037802 */ /* 0x000fe20000000f00 */
[----:B------:R-:W-:Y:S02]  /*06e0*/  VIADD R2, R0, 0x334b0 ;  /* 0x000334b000027836 */ /* 0x000fe40000000000 */
[----:B------:R-:W-:Y:S01]  /*06f0*/  IMAD.MOV.U32 R8, RZ, RZ, 0x4 ;  /* 0x00000004ff087424 */ /* 0x000fe200078e00ff */
[----:B------:R-:W-:Y:S02]  /*0700*/  LEA R12, R4, R3, 0x18 ;  /* 0x00000003040c7211 */ /* 0x000fe400078ec0ff */
[----:B------:R-:W-:-:S03]  /*0710*/  MOV R3, 0x58 ;  /* 0x0000005800037802 */ /* 0x000fc60000000f00 */
[----:B------:R-:W1:Y:S01]  /*0720*/  LDS R6, [R12] ;  /* 0x000000000c067984 */ /* 0x000e620000000800 */
[----:B------:R-:W-:Y:S01]  /*0730*/  LEA R10, R4, R3, 0x18 ;  /* 0x00000003040a7211 */ /* 0x000fe200078ec0ff */
[----:B-1----:R-:W-:-:S04]  /*0740*/  IMAD.U32 R6, R6, -0x80000000, RZ ;  /* 0x8000000006067824 */ /* 0x002fc800078e00ff */
[----:B------:R-:W1:Y:S02]  /*0750*/  SYNCS.PHASECHK.TRANS64.TRYWAIT P0, [R10+URZ], R6 ;  /* 0x000000060a0075a7 */ /* 0x000e6400080011ff */
[----:B-1----:R-:W-:Y:S05]  /*0760*/  @P0 BRA `(.L_x_12) ;  /* 0x0000000000080947 */ /* 0x002fea0003800000 */
[----:B------:R-:W1:Y:S02]  /*0770*/  SYNCS.PHASECHK.TRANS64.TRYWAIT P0, [R10+URZ], R6 ;  /* 0x000000060a0075a7 */ /* 0x000e6400080011ff */
[----:B-1----:R-:W-:Y:S05]  /*0780*/  @!P0 BRA `(.L_x_13) ;  /* 0x0000004800cc8947 */ /* 0x002fea0003800000 */
.L_x_12:
[----:B------:R-:W-:Y:S01]  /*0790*/  PRMT R3, R11, 0x654, R10 ;  /* 0x000006540b037816 */ /* 0x000fe2000000000a */
[----:B-1----:R-:W-:Y:S01]  /*07a0*/  IMAD.SHL.U32 R7, R9, 0x20, RZ ;  /* 0x0000002009077824 */ /* 0x002fe200078e00ff */
[----:B------:R-:W-:Y:S01]  /*07b0*/  PRMT R2, R11, 0x654, R2 ;  /* 0x000006540b027816 */ /* 0x000fe20000000002 */
[----:B------:R-:W-:Y:S01]  /*07c0*/  IMAD.MOV.U32 R6, RZ, RZ, 0xffff ;  /* 0x0000ffffff067424 */ /* 0x000fe200078e00ff */
[----:B------:R1:W-:Y:S01]  /*07d0*/  SYNCS.ARRIVE.TRANS64.RED RZ, [R3+URZ], R8 ;  /* 0x0000000803ff79a7 */ /* 0x0003e200080004ff */
[----:B------:R-:W-:Y:S01]  /*07e0*/  IMAD.MOV.U32 R5, RZ, RZ, 0x1 ;  /* 0x00000001ff057424 */ /* 0x000fe200078e00ff */
[----:B------:R1:W-:Y:S01]  /*07f0*/  STS [R0+0x334b0], R7 ;  /* 0x0334b00700007388 */ /* 0x0003e20000000800 */
[----:B------:R-:W-:Y:S01]  /*0800*/  VIADD R10, R9, 0x10 ;  /* 0x00000010090a7836 */ /* 0x000fe20000000000 */
[----:B------:R-:W-:Y:S02]  /*0810*/  SHF.L.U32 R6, R6, R9, RZ ;  /* 0x0000000906067219 */ /* 0x000fe400000006ff */
[----:B------:R1:W-:Y:S01]  /*0820*/  STAS [R2.64], R9 ;  /* 0x0000000902007dbd */ /* 0x0003e2000c0008ff */
[----:B------:R-:W-:-:S02]  /*0830*/  MOV R15, 0x50 ;  /* 0x00000050000f7802 */ /* 0x000fc40000000f00 */
[----:B------:R-:W-:Y:S02]  /*0840*/  SHF.L.U32 R13, R5, R10, RZ ;  /* 0x0000000a050d7219 */ /* 0x000fe400000006ff */
[----:B------:R-:W-:Y:S02]  /*0850*/  LEA R15, R4, R15, 0x18 ;  /* 0x0000000f040f7211 */ /* 0x000fe400078ec0ff */
[----:B------:R-:W-:-:S05]  /*0860*/  LOP3.LUT R6, R13, R6, RZ, 0xfc, !PT ;  /* 0x000000060d067212 */ /* 0x000fca00078efcff */
[----:B------:R1:W-:Y:S04]  /*0870*/  ATOMS.OR RZ, [R15], R6 ;  /* 0x000000060fff738c */ /* 0x0003e80003000000 */
[----:B------:R1:W-:Y:S02]  /*0880*/  ATOMS.XOR RZ, [R12], R5 ;  /* 0x000000050cff738c */ /* 0x0003e40003800000 */
.L_x_9:
[----:B------:R-:W-:Y:S05]  /*0890*/  BSYNC B0 ;  /* 0x0000000000007941 */ /* 0x000fea0003800000 */
.L_x_8:
[----:B------:R-:W-:Y:S05]  /*08a0*/  @P1 BRA `(.L_x_14) ;  /* 0x0000000000881947 */ /* 0x000fea0003800000 */
[----:B------:R-:W-:Y:S05]  /*08b0*/  WARPSYNC.ALL ;  /* 0x0000000000007948 */ /* 0x000fea0003800000 */
[----:B------:R-:W-:Y:S01]  /*08c0*/  NOP ;  /* 0x0000000000007918 */ /* 0x000fe20000000000 */
[----:B------:R-:W-:-:S13]  /*08d0*/  ELECT P0, URZ, PT ;  /* 0x0000000000ff782f */ /* 0x000fda0003800000 */
[----:B------:R-:W-:Y:S05]  /*08e0*/  @!P0 BRA `(.L_x_14) ;  /* 0x0000000000788947 */ /* 0x000fea0003800000 */
[----:B-1----:R-:W-:Y:S02]  /*08f0*/  MOV R5, 0x60 ;  /* 0x0000006000057802 */ /* 0x002fe40000000f00 */
[----:B------:R-:W-:Y:S02]  /*0900*/  MOV R3, 0x58 ;  /* 0x0000005800037802 */ /* 0x000fe40000000f00 */
[C---:B------:R-:W-:Y:S02]  /*0910*/  LEA R5, R4.reuse, R5, 0x18 ;  /* 0x0000000504057211 */ /* 0x040fe400078ec0ff */
[----:B------:R-:W-:-:S03]  /*0920*/  LEA R6, R4, R3, 0x18 ;  /* 0x0000000304067211 */ /* 0x000fc600078ec0ff */
[----:B------:R-:W1:Y:S02]  /*0930*/  LDS R2, [R5] ;  /* 0x0000000005027984 */ /* 0x000e640000000800 */
[----:B-1----:R-:W-:-:S04]  /*0940*/  IMAD.U32 R2, R2, -0x80000000, RZ ;  /* 0x8000000002027824 */ /* 0x002fc800078e00ff */
[----:B------:R-:W1:Y:S02]  /*0950*/  SYNCS.PHASECHK.TRANS64.TRYWAIT P0, [R6+URZ], R2 ;  /* 0x00000002060075a7 */ /* 0x000e6400080011ff */
[----:B-1----:R-:W-:Y:S05]  /*0960*/  @P0 BRA `(.L_x_15) ;  /* 0x0000000000080947 */ /* 0x002fea0003800000 */
[----:B------:R-:W1:Y:S02]  /*0970*/  SYNCS.PHASECHK.TRANS64.TRYWAIT P0, [R6+URZ], R2 ;  /* 0x00000002060075a7 */ /* 0x000e6400080011ff */
[----:B-1----:R-:W-:Y:S05]  /*0980*/  @!P0 BRA `(.L_x_16) ;  /* 0x0000004800648947 */ /* 0x002fea0003800000 */
.L_x_15:
[----:B------:R-:W2:Y:S01]  /*0990*/  LDS R8, [R0+0x334b0] ;  /* 0x0334b00000087984 */ /* 0x000ea20000000800 */
[----:B-1----:R-:W-:Y:S01]  /*09a0*/  IMAD.MOV.U32 R3, RZ, RZ, 0xffff ;  /* 0x0000ffffff037424 */ /* 0x002fe200078e00ff */
[----:B------:R-:W-:Y:S01]  /*09b0*/  PRMT R6, R11, 0x654, R6 ;  /* 0x000006540b067816 */ /* 0x000fe20000000006 */
[----:B------:R-:W-:Y:S02]  /*09c0*/  IMAD.MOV.U32 R2, RZ, RZ, 0x1 ;  /* 0x00000001ff027424 */ /* 0x000fe400078e00ff */
[C---:B--2---:R-:W-:Y:S01]  /*09d0*/  IMAD.SHL.U32 R9, R8.reuse, 0x20, RZ ;  /* 0x0000002008097824 */ /* 0x044fe200078e00ff */
[----:B------:R-:W-:Y:S01]  /*09e0*/  SHF.L.U32 R3, R3, R8, RZ ;  /* 0x0000000803037219 */ /* 0x000fe200000006ff */
[----:B------:R-:W-:-:S03]  /*09f0*/  VIADD R7, R8, 0x10 ;  /* 0x0000001008077836 */ /* 0x000fc60000000000 */
[----:B------:R2:W-:Y:S02]  /*0a00*/  STS [R0+0x334b0], R9 ;  /* 0x0334b00900007388 */ /* 0x0005e40000000800 */
[----:B------:R-:W-:Y:S02]  /*0a10*/  SHF.L.U32 R8, R2, R7, RZ ;  /* 0x0000000702087219 */ /* 0x000fe400000006ff */
[----:B------:R-:W-:Y:S02]  /*0a20*/  MOV R7, 0x50 ;  /* 0x0000005000077802 */ /* 0x000fe40000000f00 */
[----:B------:R-:W-:Y:S02]  /*0a30*/  LOP3.LUT R3, R8, R3, RZ, 0xfc, !PT ;  /* 0x0000000308037212 */ /* 0x000fe400078efcff */
[----:B------:R-:W-:-:S05]  /*0a40*/  LEA R4, R4, R7, 0x18 ;  /* 0x0000000704047211 */ /* 0x000fca00078ec0ff */
[----:B------:R2:W-:Y:S01]  /*0a50*/  ATOMS.OR RZ, [R4], R3 ;  /* 0x0000000304ff738c */ /* 0x0005e20003000000 */
[----:B------:R2:W-:Y:S03]  /*0a60*/  SYNCS.ARRIVE.TRANS64.RED.A1T0 RZ, [R6+URZ], RZ ;  /* 0x000000ff06ff79a7 */ /* 0x0005e600081004ff */
[----:B------:R2:W-:Y:S01]  /*0a70*/  ATOMS.XOR RZ, [R5], R2 ;  /* 0x0000000205ff738c */ /* 0x0005e20003800000 */
[----:B------:R-:W-:Y:S05]  /*0a80*/  BRA `(.L_x_14) ;  /* 0x0000000000107947 */ /* 0x000fea0003800000 */
.L_x_7:
[----:B------:R-:W-:Y:S02]  /*0a90*/  MOV R3, 0xffffffff ;  /* 0xffffffff00037802 */ /* 0x000fe40000000f00 */
[----:B------:R-:W-:-:S03]  /*0aa0*/  MOV R2, 0xad0 ;  /* 0x00000ad000027802 */ /* 0x000fc60000000f00 */
[----:B------:R1:W-:Y:S04]  /*0ab0*/  STS [R0+0x334b0], R3 ;  /* 0x0334b00300007388 */ /* 0x0003e80000000800 */
[----:B-1----:R-:W-:Y:S05]  /*0ac0*/  CALL.REL.NOINC `($__internal_1_$__cuda_sm10x_tcgen05_guardrail_trap_phase_invalid_during_alloc) ;  /* 0x0000004c00e47944 */ /* 0x002fea0003c00000 */
.L_x_14:
[----:B------:R-:W-:Y:S05]  /*0ad0*/  WARPSYNC.ALL ;  /* 0x0000000000007948 */ /* 0x000fea0003800000 */
[----:B------:R-:W-:Y:S01]  /*0ae0*/  NOP ;  /* 0x0000000000007918 */ /* 0x000fe20000000000 */
.L_x_2:
[----:B------:R-:W1:Y:S02]  /*0af0*/  LDCU UR4, c[0x0][0x36c] ;  /* 0x00006d80ff0477ac */ /* 0x000e640008000800 */
[----:B-1----:R-:W-:-:S09]  /*0b00*/  UISETP.EQ.U32.AND UP0, UPT, UR4, 0x1, UPT ;  /* 0x000000010400788c */ /* 0x002fd2000bf02070 */
[----:B------:R-:W-:Y:S05]  /*0b10*/  BRA.U !UP0, `(.L_x_17) ;  /* 0x0000000108187547 */ /* 0x000fea000b800000 */
[----:B------:R-:W-:-:S00]  /*0b20*/  MEMBAR.ALL.CTA ;  /* 0x0000000000007992 */ /* 0x000fc00000008000 */
[----:B--2345:R-:W-:Y:S06]  /*0b30*/  MEMBAR.ALL.GPU ;  /* 0x0000000000007992 */ /* 0x03cfec000000a000 */
[----:B------:R-:W-:-:S00]  /*0b40*/  ERRBAR ;  /* 0x00000000000079ab */ /* 0x000fc00000000000 */
[----:B------:R-:W-:Y:S08]  /*0b50*/  CGAERRBAR ;  /* 0x00000000000075ab */ /* 0x000ff00000000000 */
[----:B------:R-:W-:Y:S01]  /*0b60*/  UCGABAR_ARV ;  /* 0x00000000000079c7 */ /* 0x000fe20008000000 */
[----:B------:R-:W-:Y:S05]  /*0b70*/  BRA `(.L_x_18) ;  /* 0x0000000000047947 */ /* 0x000fea0003800000 */
.L_x_17:
[----:B--2345:R-:W-:Y:S01]  /*0b80*/  NOP ;  /* 0x0000000000007918 */ /* 0x03cfe20000000000 */
.L_x_18:
[----:B------:R-:W-:Y:S05]  /*0b90*/  BRA.U !UP0, `(.L_x_19) ;  /* 0x00000001080c7547 */ /* 0x000fea000b800000 */
[----:B------:R-:W-:Y:S01]  /*0ba0*/  UCGABAR_WAIT ;  /* 0x0000000000007dc7 */ /* 0x000fe20008000000 */
[----:B------:R-:W-:Y:S01]  /*0bb0*/  CCTL.IVALL ;  /* 0x00000000ff00798f */ /* 0x000fe20002000000 */
[----:B------:R-:W-:Y:S05]  /*0bc0*/  BRA `(.L_x_20) ;  /* 0x0000000000047947 */ /* 0x000fea0003800000 */
.L_x_19:
[----:B------:R-:W-:Y:S06]  /*0bd0*/  BAR.SYNC.DEFER_BLOCKING 0x0 ;  /* 0x0000000000007b1d */ /* 0x000fec0000010000 */
.L_x_20:
[----:B------:R-:W1:Y:S01]  /*0be0*/  LDC R2, c[0x0][0x388] ;  /* 0x0000e200ff027b82 */ /* 0x000e620000000800 */
[----:B------:R-:W2:Y:S01]  /*0bf0*/  S2R R0, SR_LANEID ;  /* 0x0000000000007919 */ /* 0x000ea20000000000 */
[----:B------:R-:W-:Y:S02]  /*0c00*/  ISETP.NE.AND P0, PT, R21, RZ, PT ;  /* 0x000000ff1500720c */ /* 0x000fe40003f05270 */
[----:B-1----:R-:W-:-:S04]  /*0c10*/  IADD3 R2, PT, PT, R2, 0x7f, RZ ;  /* 0x0000007f02027810 */ /* 0x002fc80007ffe0ff */
[----:B------:R-:W-:-:S05]  /*0c20*/  SHF.R.U32.HI R20, RZ, 0x7, R2 ;  /* 0x00000007ff147819 */ /* 0x000fca0000011602 */
[----:B------:R-:W-:Y:S02]  /*0c30*/  IMAD R3, R20, 0x6e, RZ ;  /* 0x0000006e14037824 */ /* 0x000fe400078e02ff */
[----:B--2---:R-:W-:Y:S05]  /*0c40*/  @!P0 BRA `(.L_x_21) ;  /* 0x0000001000988947 */ /* 0x004fea0003800000 */
[----:B------:R-:W-:Y:S01]  /*0c50*/  ISETP.NE.AND P0, PT, R21, 0x1, PT ;  /* 0x000000011500780c */ /* 0x000fe20003f05270 */
[----:B------:R-:W1:-:S12]  /*0c60*/  S2UR UR5, SR_CgaCtaId ;  /* 0x00000000000579c3 */ /* 0x000e580000008800 */
[----:B------:R-:W-:Y:S05]  /*0c70*/  @!P0 BRA `(.L_x_22) ;  /* 0x0000000400948947 */ /* 0x000fea0003800000 */
[----:B------:R-:W-:-:S13]  /*0c80*/  ISETP.NE.AND P0, PT, R21, 0x2, PT ;  /* 0x000000021500780c */ /* 0x000fda0003f05270 */
[----:B------:R-:W-:Y:S05]  /*0c90*/  @P0 BRA `(.L_x_23) ;  /* 0x0000002400fc0947 */ /* 0x000fea0003800000 */
[----:B------:R-:W2:Y:S02]  /*0ca0*/  S2UR UR4, SR_CTAID.X ;  /* 0x00000000000479c3 */ /* 0x000ea40000002500 */
[----:B--2---:R-:W-:-:S13]  /*0cb0*/  ISETP.LE.U32.AND P0, PT, R3, UR4, PT ;  /* 0x0000000403007c0c */ /* 0x004fda000bf03070 */
[----:B-1----:R-:W-:Y:S05]  /*0cc0*/  @P0 EXIT ;  /* 0x000000000000094d */ /* 0x002fea0003800000 */
[----:B------:R-:W-:Y:S01]  /*0cd0*/  ULOP3.LUT UR4, URZ, UR4, URZ, 0x33, !UPT ;  /* 0x00000004ff047292 */ /* 0x000fe2000f8e33ff */
[----:B------:R-:W-:Y:S01]  /*0ce0*/  SHF.R.U32.HI R7, RZ, 0x3, R0 ;  /* 0x00000003ff077819 */ /* 0x000fe20000011600 */
[----:B------:R-:W-:Y:S02]  /*0cf0*/  HFMA2 R15, -RZ, RZ, 0, 0 ;  /* 0x00000000ff0f7431 */ /* 0x000fe400000001ff */
[----:B------:R-:W-:Y:S01]  /*0d00*/  IMAD.MOV.U32 R16, RZ, RZ, RZ ;  /* 0x000000ffff107224 */ /* 0x000fe200078e00ff */
[----:B------:R-:W-:Y:S01]  /*0d10*/  UMOV UR5, URZ ;  /* 0x000000ff00057c82 */ /* 0x000fe20008000000 */
[C---:B------:R-:W-:Y:S01]  /*0d20*/  LOP3.LUT R19, R7.reuse, 0x1, RZ, 0x3c, !PT ;  /* 0x0000000107137812 */ /* 0x040fe200078e3cff */
[C---:B------:R-:W-:Y:S01]  /*0d30*/  IMAD.SHL.U32 R21, R7.reuse, 0x20, RZ ;  /* 0x0000002007157824 */ /* 0x040fe200078e00ff */
[----:B------:R-:W-:Y:S01]  /*0d40*/  LOP3.LUT R5, R7, 0x2, RZ, 0x3c, !PT ;  /* 0x0000000207057812 */ /* 0x000fe200078e3cff */
[----:B------:R-:W-:Y:S01]  /*0d50*/  VIADD R25, R3, UR4 ;  /* 0x0000000403197c36 */ /* 0x000fe20008000000 */
[----:B------:R-:W-:Y:S01]  /*0d60*/  LOP3.LUT R17, R7, 0x3, RZ, 0x3c, !PT ;  /* 0x0000000307117812 */ /* 0x000fe200078e3cff */
[----:B------:R-:W-:Y:S01]  /*0d70*/  IMAD R20, R0, 0x4, R7 ;  /* 0x0000000400147824 */ /* 0x000fe200078e0207 */
[----:B------:R-:W-:Y:S01]  /*0d80*/  LOP3.LUT R23, R21, 0x20, RZ, 0x3c, !PT ;  /* 0x0000002015177812 */ /* 0x000fe200078e3cff */
[----:B------:R-:W-:Y:S01]  /*0d90*/  IMAD.HI.U32 R25, R25, 0x76b981db, RZ ;  /* 0x76b981db19197827 */ /* 0x000fe200078e00ff */
[----:B------:R-:W-:-:S02]  /*0da0*/  LOP3.LUT R3, R21, 0x40, RZ, 0x3c, !PT ;  /* 0x0000004015037812 */ /* 0x000fc400078e3cff */
[CC--:B------:R-:W-:Y:S01]  /*0db0*/  IADD3 R24, PT, PT, R21.reuse, R0.reuse, RZ ;  /* 0x0000000015187210 */ /* 0x0c0fe20007ffe0ff */
[C---:B------:R-:W-:Y:S01]  /*0dc0*/  IMAD R19, R0.reuse, 0x4, R19 ;  /* 0x0000000400137824 */ /* 0x040fe200078e0213 */
[----:B------:R-:W-:Y:S01]  /*0dd0*/  LOP3.LUT R21, R21, 0x60, RZ, 0x3c, !PT ;  /* 0x0000006015157812 */ /* 0x000fe200078e3cff */
[C---:B------:R-:W-:Y:S01]  /*0de0*/  IMAD R18, R0.reuse, 0x4, R5 ;  /* 0x0000000400127824 */ /* 0x040fe200078e0205 */
[----:B------:R-:W-:Y:S01]  /*0df0*/  LEA R17, R0, R17, 0x2 ;  /* 0x0000001100117211 */ /* 0x000fe200078e10ff */
[--C-:B------:R-:W-:Y:S01]  /*0e00*/  IMAD.IADD R23, R23, 0x1, R0.reuse ;  /* 0x0000000117177824 */ /* 0x100fe200078e0200 */
[----:B------:R-:W-:Y:S01]  /*0e10*/  IADD3 R21, PT, PT, R21, R0, RZ ;  /* 0x0000000015157210 */ /* 0x000fe20007ffe0ff */
[----:B------:R-:W-:Y:S01]  /*0e20*/  IMAD.IADD R22, R3, 0x1, R0 ;  /* 0x0000000103167824 */ /* 0x000fe200078e0200 */
[----:B------:R-:W-:-:S07]  /*0e30*/  SHF.R.U32.HI R25, RZ, 0x6, R25 ;  /* 0x00000006ff197819 */ /* 0x000fce0000011619 */
.L_x_27:
[----:B-1----:R-:W1:Y:S01]  /*0e40*/  S2R R0, SR_CgaCtaId ;  /* 0x0000000000007919 */ /* 0x002e620000008800 */
[----:B------:R-:W-:Y:S01]  /*0e50*/  MOV R3, 0x400 ;  /* 0x0000040000037802 */ /* 0x000fe20000000f00 */
[----:B------:R-:W-:-:S03]  /*0e60*/  UMOV UR4, URZ ;  /* 0x000000ff00047c82 */ /* 0x000fc60008000000 */
[----:B-1----:R-:W-:-:S07]  /*0e70*/  LEA R0, R0, R3, 0x18 ;  /* 0x0000000300007211 */ /* 0x002fce00078ec0ff */
.L_x_26:
[----:B-1----:R-:W-:Y:S01]  /*0e80*/  LEA R2, R15, R0, 0x3 ;  /* 0x000000000f027211 */ /* 0x002fe200078e18ff */
[----:B------:R-:W-:Y:S01]  /*0e90*/  ULOP3.LUT UP0, URZ, UR4, 0x3, URZ, 0xc0, !UPT ;  /* 0x0000000304ff7892 */ /* 0x000fe2000f80c0ff */
[----:B------:R-:W-:-:S04]  /*0ea0*/  SHF.L.U32 R5, R16, 0x1f, RZ ;  /* 0x0000001f10057819 */ /* 0x000fc800000006ff */
[----:B------:R-:W1:Y:S02]  /*0eb0*/  SYNCS.PHASECHK.TRANS64.TRYWAIT P0, [R2+URZ+0x33400], R5 ;  /* 0x03340005020075a7 */ /* 0x000e6400080011ff */
[----:B-1----:R-:W-:Y:S05]  /*0ec0*/  @!P0 BRA `(.L_x_24) ;  /* 0x00000044002c8947 */ /* 0x002fea0003800000 */
.L_x_81:
[----:B------:R-:W-:Y:S05]  /*0ed0*/  BRA.U UP0, `(.L_x_25) ;  /* 0x0000000100bc7547 */ /* 0x000fea000b800000 */
[C-C-:B------:R-:W-:Y:S02]  /*0ee0*/  IMAD R26, R15.reuse, 0x200, R0.reuse ;  /* 0x000002000f1a7824 */ /* 0x140fe400078e0200 */
[----:B------:R-:W-:Y:S02]  /*0ef0*/  IMAD R3, R15, 0x400, R0 ;  /* 0x000004000f037824 */ /* 0x000fe400078e0200 */
[--C-:B------:R-:W-:Y:S01]  /*0f00*/  IMAD R9, R24, 0x4, R26.reuse ;  /* 0x0000000418097824 */ /* 0x100fe200078e021a */
[-C--:B------:R-:W-:Y:S01]  /*0f10*/  LEA R8, R23, R26.reuse, 0x2 ;  /* 0x0000001a17087211 */ /* 0x080fe200078e10ff */
[--C-:B------:R-:W-:Y:S01]  /*0f20*/  IMAD R29, R22, 0x4, R26.reuse ;  /* 0x00000004161d7824 */ /* 0x100fe200078e021a */
[-C--:B------:R-:W-:Y:S01]  /*0f30*/  LEA R27, R21, R26.reuse, 0x2 ;  /* 0x0000001a151b7211 */ /* 0x080fe200078e10ff */
[--C-:B-1----:R-:W-:Y:S01]  /*0f40*/  IMAD R5, R19, 0x4, R26.reuse ;  /* 0x0000000413057824 */ /* 0x102fe200078e021a */
[-C--:B------:R-:W-:Y:S01]  /*0f50*/  LEA R6, R20, R26.reuse, 0x2 ;  /* 0x0000001a14067211 */ /* 0x080fe200078e10ff */
[----:B------:R-:W1:Y:S01]  /*0f60*/  LDS R9, [R9+0x31000] ;  /* 0x0310000009097984 */ /* 0x000e620000000800 */
[----:B------:R-:W-:Y:S01]  /*0f70*/  LEA R4, R18, R26, 0x2 ;  /* 0x0000001a12047211 */ /* 0x000fe200078e10ff */
[----:B------:R-:W-:Y:S01]  /*0f80*/  IMAD R26, R17, 0x4, R26 ;  /* 0x00000004111a7824 */ /* 0x000fe200078e021a */
[-C--:B------:R-:W-:Y:S01]  /*0f90*/  LEA R14, R24, R3.reuse, 0x2 ;  /* 0x00000003180e7211 */ /* 0x080fe200078e10ff */
[----:B------:R-:W2:Y:S01]  /*0fa0*/  LDS R8, [R8+0x31000] ;  /* 0x0310000008087984 */ /* 0x000ea20000000800 */
[--C-:B------:R-:W-:Y:S01]  /*0fb0*/  IMAD R11, R23, 0x4, R3.reuse ;  /* 0x00000004170b7824 */ /* 0x100fe200078e0203 */
[----:B------:R-:W-:Y:S01]  /*0fc0*/  LEA R10, R22, R3, 0x2 ;  /* 0x00000003160a7211 */ /* 0x000fe200078e10ff */
[----:B------:R-:W-:Y:S01]  /*0fd0*/  IMAD R7, R21, 0x4, R3 ;  /* 0x0000000415077824 */ /* 0x000fe200078e0203 */
[----:B------:R-:W3:Y:S04]  /*0fe0*/  LDS R29, [R29+0x31000] ;  /* 0x031000001d1d7984 */ /* 0x000ee80000000800 */
[----:B------:R-:W4:Y:S01]  /*0ff0*/  LDS R27, [R27+0x31000] ;  /* 0x031000001b1b7984 */ /* 0x000f220000000800 */
[----:B------:R-:W-:-:S03]  /*1000*/  NOP ;  /* 0x0000000000007918 */ /* 0x000fc60000000000 */
[----:B-1----:R1:W-:Y:S04]  /*1010*/  STS [R6+0x31000], R9 ;  /* 0x0310000906007388 */ /* 0x0023e80000000800 */
[----:B--2---:R2:W-:Y:S04]  /*1020*/  STS [R5+0x31000], R8 ;  /* 0x0310000805007388 */ /* 0x0045e80000000800 */
[----:B---3--:R3:W-:Y:S04]  /*1030*/  STS [R4+0x31000], R29 ;  /* 0x0310001d04007388 */ /* 0x0087e80000000800 */
[----:B----4-:R-:W-:Y:S04]  /*1040*/  STS [R26+0x31000], R27 ;  /* 0x0310001b1a007388 */ /* 0x010fe80000000800 */
[----:B------:R-:W4:Y:S04]  /*1050*/  LDS R13, [R14+0x31c00] ;  /* 0x031c00000e0d7984 */ /* 0x000f280000000800 */
[----:B------:R-:W5:Y:S04]  /*1060*/  LDS R12, [R11+0x31c00] ;  /* 0x031c00000b0c7984 */ /* 0x000f680000000800 */
[----:B------:R-:W5:Y:S01]  /*1070*/  LDS R9, [R10+0x31c00] ;  /* 0x031c00000a097984 */ /* 0x000f620000000800 */
[----:B-1----:R-:W-:-:S03]  /*1080*/  LEA R6, R20, R3, 0x2 ;  /* 0x0000000314067211 */ /* 0x002fc600078e10ff */
[----:B------:R-:W1:Y:S01]  /*1090*/  LDS R8, [R7+0x31c00] ;  /* 0x031c000007087984 */ /* 0x000e620000000800 */
[----:B--2---:R-:W-:Y:S01]  /*10a0*/  IMAD R5, R19, 0x4, R3 ;  /* 0x0000000413057824 */ /* 0x004fe200078e0203 */
[----:B------:R-:W-:Y:S01]  /*10b0*/  NOP ;  /* 0x0000000000007918 */ /* 0x000fe20000000000 */
[-C--:B---3--:R-:W-:Y:S02]  /*10c0*/  LEA R4, R18, R3.reuse, 0x2 ;  /* 0x0000000312047211 */ /* 0x088fe400078e10ff */
[----:B------:R-:W-:Y:S01]  /*10d0*/  LEA R3, R17, R3, 0x2 ;  /* 0x0000000311037211 */ /* 0x000fe200078e10ff */
[----:B----4-:R-:W-:Y:S04]  /*10e0*/  STS [R6+0x31c00], R13 ;  /* 0x031c000d06007388 */ /* 0x010fe80000000800 */
[----:B-----5:R-:W-:Y:S04]  /*10f0*/  STS [R5+0x31c00], R12 ;  /* 0x031c000c05007388 */ /* 0x020fe80000000800 */
[----:B------:R-:W-:Y:S04]  /*1100*/  STS [R4+0x31c00], R9 ;  /* 0x031c000904007388 */ /* 0x000fe80000000800 */
[----:B-1----:R-:W-:Y:S04]  /*1110*/  STS [R3+0x31c00], R8 ;  /* 0x031c000803007388 */ /* 0x002fe80000000800 */
[----:B------:R-:W1:Y:S04]  /*1120*/  LDS R27, [R14+0x31e00] ;  /* 0x031e00000e1b7984 */ /* 0x000e680000000800 */
[----:B------:R-:W2:Y:S04]  /*1130*/  LDS R26, [R11+0x31e00] ;  /* 0x031e00000b1a7984 */ /* 0x000ea80000000800 */
[----:B------:R-:W3:Y:S04]  /*1140*/  LDS R29, [R10+0x31e00] ;  /* 0x031e00000a1d7984 */ /* 0x000ee80000000800 */
[----:B------:R-:W4:Y:S01]  /*1150*/  LDS R28, [R7+0x31e00] ;  /* 0x031e0000071c7984 */ /* 0x000f220000000800 */
[----:B------:R-:W-:-:S03]  /*1160*/  NOP ;  /* 0x0000000000007918 */ /* 0x000fc60000000000 */
[----:B-1----:R5:W-:Y:S04]  /*1170*/  STS [R6+0x31e00], R27 ;  /* 0x031e001b06007388 */ /* 0x002be80000000800 */
[----:B--2---:R5:W-:Y:S04]  /*1180*/  STS [R5+0x31e00], R26 ;  /* 0x031e001a05007388 */ /* 0x004be80000000800 */
[----:B---3--:R5:W-:Y:S04]  /*1190*/  STS [R4+0x31e00], R29 ;  /* 0x031e001d04007388 */ /* 0x008be80000000800 */
[----:B----4-:R5:W-:Y:S01]  /*11a0*/  STS [R3+0x31e00], R28 ;  /* 0x031e001c03007388 */ /* 0x010be20000000800 */
[----:B------:R1:W-:Y:S06]  /*11b0*/  MEMBAR.ALL.CTA ;  /* 0x0000000000007992 */ /* 0x0003ec0000008000 */
[----:B-1----:R-:W2:Y:S02]  /*11c0*/  FENCE.VIEW.ASYNC.S ;  /* 0x00000000000073c6 */ /* 0x002ea40000000000 */
.L_x_25:
[----:B-1----:R-:W-:Y:S01]  /*11d0*/  VIADD R2, R2, 0x33460 ;  /* 0x0003346002027836 */ /* 0x002fe20000000000 */
[C---:B------:R-:W-:Y:S01]  /*11e0*/  ISETP.NE.AND P0, PT, R15.reuse, 0x5, PT ;  /* 0x000000050f00780c */ /* 0x040fe20003f05270 */
[----:B------:R-:W-:Y:S01]  /*11f0*/  VIADD R15, R15, 0x1 ;  /* 0x000000010f0f7836 */ /* 0x000fe20000000000 */
[----:B------:R-:W-:Y:S02]  /*1200*/  UIADD3 UR4, UPT, UPT, UR4, 0x1, URZ ;  /* 0x0000000104047890 */ /* 0x000fe4000fffe0ff */
[----:B------:R-:W-:Y:S02]  /*1210*/  PRMT R2, RZ, 0x654, R2 ;  /* 0x00000654ff027816 */ /* 0x000fe40000000002 */
[----:B------:R-:W-:Y:S01]  /*1220*/  SEL R15, R15, RZ, P0 ;  /* 0x000000ff0f0f7207 */ /* 0x000fe20000000000 */
[----:B------:R-:W-:Y:S01]  /*1230*/  UISETP.NE.AND UP0, UPT, UR4, 0xc, UPT ;  /* 0x0000000c0400788c */ /* 0x000fe2000bf05270 */
[----:B--2---:R1:W-:Y:S02]  /*1240*/  SYNCS.ARRIVE.TRANS64.RED.A1T0 RZ, [R2+URZ], RZ ;  /* 0x000000ff02ff79a7 */ /* 0x0043e400081004ff */
[----:B------:R-:W-:-:S04]  /*1250*/  ISETP.NE.AND P0, PT, R15, RZ, PT ;  /* 0x000000ff0f00720c */ /* 0x000fc80003f05270 */
[----:B-----5:R-:W-:-:S04]  /*1260*/  SEL R3, RZ, 0x1, P0 ;  /* 0x00000001ff037807 */ /* 0x020fc80000000000 */
[----:B------:R-:W-:Y:S01]  /*1270*/  LOP3.LUT R16, R16, R3, RZ, 0x3c, !PT ;  /* 0x0000000310107212 */ /* 0x000fe200078e3cff */
[----:B------:R-:W-:Y:S06]  /*1280*/  BRA.U UP0, `(.L_x_26) ;  /* 0xfffffff900fc7547 */ /* 0x000fec000b83ffff */
[----:B------:R-:W-:-:S13]  /*1290*/  ISETP.NE.AND P0, PT, R25, UR5, PT ;  /* 0x0000000519007c0c */ /* 0x000fda000bf05270 */
[----:B------:R-:W-:Y:S05]  /*12a0*/  @!P0 EXIT ;  /* 0x000000000000894d */ /* 0x000fea0003800000 */
[----:B------:R-:W-:Y:S01]  /*12b0*/  UIADD3 UR5, UPT, UPT, UR5, 0x1, URZ ;  /* 0x0000000105057890 */ /* 0x000fe2000fffe0ff */
[----:B------:R-:W-:Y:S05]  /*12c0*/  BRA `(.L_x_27) ;  /* 0xfffffff800dc7947 */ /* 0x000fea000383ffff */
.L_x_22:
[----:B-1----:R-:W-:-:S09]  /*12d0*/  UISETP.NE.AND UP0, UPT, UR5, URZ, UPT ;  /* 0x000000ff0500728c */ /* 0x002fd2000bf05270 */
[----:B------:R-:W-:Y:S05]  /*12e0*/  BRA.U UP0, `(.L_x_23) ;  /* 0x0000002100687547 */ /* 0x000fea000b800000 */
[----:B------:R-:W1:Y:S01]  /*12f0*/  S2UR UR4, SR_CTAID.X ;  /* 0x00000000000479c3 */ /* 0x000e620000002500 */
[----:B------:R-:W-:Y:S01]  /*1300*/  UMOV UR9, 0x400 ;  /* 0x0000040000097882 */ /* 0x000fe20000000000 */
[----:B------:R-:W-:Y:S01]  /*1310*/  ISETP.GE.U32.AND P1, PT, R0, 0x6, PT ;  /* 0x000000060000780c */ /* 0x000fe20003f26070 */
[----:B------:R-:W-:-:S04]  /*1320*/  ULEA UR9, UR5, UR9, 0x18 ;  /* 0x0000000905097291 */ /* 0x000fc8000f8ec0ff */
[----:B------:R-:W-:Y:S02]  /*1330*/  UIADD3 UR5, UPT, UPT, UR9, 0x1c000, URZ ;  /* 0x0001c00009057890 */ /* 0x000fe4000fffe0ff */
[----:B------:R-:W-:Y:S02]  /*1340*/  UIADD3 UR6, UPT, UPT, UR9, 0x4000, URZ ;  /* 0x0000400009067890 */ /* 0x000fe4000fffe0ff */
[----:B------:R-:W-:Y:S02]  /*1350*/  USHF.R.U32.HI UR5, URZ, 0x4, UR5 ;  /* 0x00000004ff057899 */ /* 0x000fe40008011605 */
[----:B------:R-:W-:Y:S02]  /*1360*/  USHF.R.U32.HI UR6, URZ, 0x4, UR6 ;  /* 0x00000004ff067899 */ /* 0x000fe40008011606 */
[----:B------:R-:W-:Y:S02]  /*1370*/  ULOP3.LUT UR5, UR5, 0x3fc0, URZ, 0xc0, !UPT ;  /* 0x00003fc005057892 */ /* 0x000fe4000f8ec0ff */
[----:B------:R-:W-:-:S04]  /*1380*/  ULOP3.LUT UR6, UR6, 0x3fc0, URZ, 0xc0, !UPT ;  /* 0x00003fc006067892 */ /* 0x000fc8000f8ec0ff */
[----:B------:R-:W-:Y:S02]  /*1390*/  IMAD.U32 R5, RZ, RZ, UR5 ;  /* 0x00000005ff057e24 */ /* 0x000fe4000f8e00ff */
[C---:B------:R-:W-:Y:S02]  /*13a0*/  LEA R4, R0.reuse, UR6, 0xa ;  /* 0x0000000600047c11 */ /* 0x040fe4000f8e50ff */
[----:B-1----:R-:W-:Y:S01]  /*13b0*/  ISETP.LE.U32.AND P0, PT, R3, UR4, PT ;  /* 0x0000000403007c0c */ /* 0x002fe2000bf03070 */
[----:B------:R-:W-:Y:S01]  /*13c0*/  IMAD R2, R0, 0x380, R5 ;  /* 0x0000038000027824 */ /* 0x000fe200078e0205 */
[----:B------:R-:W-:Y:S01]  /*13d0*/  SEL R4, R4, RZ, !P1 ;  /* 0x000000ff04047207 */ /* 0x000fe20004800000 */
[----:B------:R-:W-:-:S03]  /*13e0*/  IMAD.MOV.U32 R0, RZ, RZ, -0x1 ;  /* 0xffffffffff007424 */ /* 0x000fc600078e00ff */
[----:B------:R-:W-:-:S07]  /*13f0*/  SEL R2, R2, RZ, !P1 ;  /* 0x000000ff02027207 */ /* 0x000fce0004800000 */
[----:B------:R-:W-:Y:S05]  /*1400*/  @P0 BRA `(.L_x_28) ;  /* 0x0000000800700947 */ /* 0x000fea0003800000 */
[----:B------:R-:W-:Y:S01]  /*1410*/  LOP3.LUT R0, RZ, UR4, RZ, 0x33, !PT ;  /* 0x00000004ff007c12 */ /* 0x000fe2000f8e33ff */
[----:B------:R-:W-:Y:S01]  /*1420*/  HFMA2 R6, -RZ, RZ, 0, 0 ;  /* 0x00000000ff067431 */ /* 0x000fe200000001ff */
[----:B------:R-:W-:Y:S01]  /*1430*/  UMOV UR19, URZ ;  /* 0x000000ff00137c82 */ /* 0x000fe20008000000 */
[----:B------:R-:W-:Y:S01]  /*1440*/  UMOV UR11, URZ ;  /* 0x000000ff000b7c82 */ /* 0x000fe20008000000 */
[----:B------:R-:W-:Y:S01]  /*1450*/  UMOV UR6, 0x1c0 ;  /* 0x000001c000067882 */ /* 0x000fe20000000000 */
[----:B------:R-:W-:Y:S01]  /*1460*/  IMAD.IADD R0, R3, 0x1, R0 ;  /* 0x0000000103007824 */ /* 0x000fe200078e0200 */
[----:B------:R-:W-:Y:S01]  /*1470*/  UMOV UR7, 0x1c4 ;  /* 0x000001c400077882 */ /* 0x000fe20000000000 */
[----:B------:R-:W-:Y:S01]  /*1480*/  UMOV UR4, 0x1c0 ;  /* 0x000001c000047882 */ /* 0x000fe20000000000 */
[----:B------:R-:W-:Y:S01]  /*1490*/  UMOV UR5, 0x1c4 ;  /* 0x000001c400057882 */ /* 0x000fe20000000000 */
[----:B------:R-:W-:-:S05]  /*14a0*/  IMAD.HI.U32 R0, R0, 0x76b981db, RZ ;  /* 0x76b981db00007827 */ /* 0x000fca00078e00ff */
[----:B------:R-:W-:-:S07]  /*14b0*/  SHF.R.U32.HI R0, RZ, 0x6, R0 ;  /* 0x00000006ff007819 */ /* 0x000fce0000011600 */
.L_x_35:
[----:B-1----:R-:W-:Y:S01]  /*14c0*/  USHF.R.U32.HI UR10, URZ, 0x1, UR19 ;  /* 0x00000001ff0a7899 */ /* 0x002fe20008011613 */
[----:B------:R-:W-:Y:S01]  /*14d0*/  IMAD.MOV.U32 R9, RZ, RZ, 0x1 ;  /* 0x00000001ff097424 */ /* 0x000fe200078e00ff */
[----:B--2---:R-:W-:Y:S02]  /*14e0*/  USHF.L.U32 UR8, UR19, 0x3, URZ ;  /* 0x0000000313087899 */ /* 0x004fe400080006ff */
[----:B------:R-:W-:Y:S02]  /*14f0*/  ULOP3.LUT UR10, UR10, 0x1, URZ, 0xc, !UPT ;  /* 0x000000010a0a7892 */ /* 0x000fe4000f8e0cff */
[----:B------:R-:W-:Y:S02]  /*1500*/  ULOP3.LUT UR8, UR8, 0x8, URZ, 0xc0, !UPT ;  /* 0x0000000808087892 */ /* 0x000fe4000f8ec0ff */
[----:B------:R-:W-:Y:S02]  /*1510*/  USHF.L.U32 UR10, UR10, 0x1f, URZ ;  /* 0x0000001f0a0a7899 */ /* 0x000fe400080006ff */
[----:B------:R-:W-:-:S02]  /*1520*/  ULOP3.LUT UR13, UR19, 0x1, URZ, 0xc0, !UPT ;  /* 0x00000001130d7892 */ /* 0x000fc4000f8ec0ff */
[----:B------:R-:W-:Y:S01]  /*1530*/  IMAD.U32 R3, RZ, RZ, UR8 ;  /* 0x00000008ff037e24 */ /* 0x000fe2000f8e00ff */
[----:B------:R-:W-:Y:S01]  /*1540*/  UIADD3 UR8, UPT, UPT, UR9, UR8, URZ ;  /* 0x0000000809087290 */ /* 0x000fe2000fffe0ff */
[----:B------:R-:W-:Y:S01]  /*1550*/  MOV R8, UR10 ;  /* 0x0000000a00087c02 */ /* 0x000fe20008000f00 */
[----:B------:R-:W-:Y:S01]  /*1560*/  UMOV UR12, UR19 ;  /* 0x00000013000c7c82 */ /* 0x000fe20008000000 */
[----:B------:R-:W-:Y:S01]  /*1570*/  UIADD3 UR19, UPT, UPT, UR19, 0x1, URZ ;  /* 0x0000000113137890 */ /* 0x000fe2000fffe0ff */
[----:B------:R-:W-:Y:S01]  /*1580*/  ISETP.NE.AND P0, PT, R0, UR12, PT ;  /* 0x0000000c00007c0c */ /* 0x000fe2000bf05270 */
[----:B------:R-:W1:Y:S01]  /*1590*/  SYNCS.PHASECHK.TRANS64.TRYWAIT P1, [R3+UR9+0x334a0], R8 ;  /* 0x0334a008030075a7 */ /* 0x000e620008021109 */
[----:B------:R-:W-:Y:S02]  /*15a0*/  UIMAD UR13, UR13, 0xe0, URZ ;  /* 0x000000e00d0d78a4 */ /* 0x000fe4000f8e02ff */
[----:B------:R-:W-:Y:S01]  /*15b0*/  UIADD3 UR12, UPT, UPT, UR8, 0x33490, URZ ;  /* 0x00033490080c7890 */ /* 0x000fe2000fffe0ff */
[----:B-1----:R-:W-:Y:S11]  /*15c0*/  @!P1 BRA `(.L_x_29) ;  /* 0x0000003c00849947 */ /* 0x002ff60003800000 */
.L_x_83:
[----:B------:R-:W-:Y:S01]  /*15d0*/  NOP ;  /* 0x0000000000007918 */ /* 0x000fe20000000000 */
[----:B------:R-:W-:Y:S01]  /*15e0*/  UMOV UR18, 0xa ;  /* 0x0000000a00127882 */ /* 0x000fe20000000000 */
[----:B------:R-:W-:-:S05]  /*15f0*/  UMOV UR17, 0xfffffff4 ;  /* 0xfffffff400117882 */ /* 0x000fca0000000000 */
.L_x_34:
[----:B-1----:R-:W-:Y:S01]  /*1600*/  ULEA UR14, UR11, UR9, 0x3 ;  /* 0x000000090b0e7291 */ /* 0x002fe2000f8e18ff */
[----:B-1----:R-:W-:Y:S01]  /*1610*/  SHF.L.U32 R11, R6, 0x1f, RZ ;  /* 0x0000001f060b7819 */ /* 0x002fe200000006ff */
[----:B------:R-:W-:Y:S01]  /*1620*/  UIADD3 UR15, UPT, UPT, UR17, 0xc, URZ ;  /* 0x0000000c110f7890 */ /* 0x000fe2000fffe0ff */
[----:B------:R-:W-:Y:S03]  /*1630*/  MOV R3, UR11 ;  /* 0x0000000b00037c02 */ /* 0x000fe60008000f00 */
[----:B------:R-:W-:Y:S03]  /*1640*/  ULOP3.LUT UP0, UR15, UR15, 0x2, URZ, 0xc0, !UPT ;  /* 0x000000020f0f7892 */ /* 0x000fe6000f80c0ff */
[----:B------:R-:W1:Y:S02]  /*1650*/  SYNCS.PHASECHK.TRANS64.TRYWAIT P1, [UR14+0x33460], R11 ;  /* 0x0334600bff0075a7 */ /* 0x000e64000802110e */
[----:B-12---:R-:W-:Y:S07]  /*1660*/  @!P1 BRA `(.L_x_30) ;  /* 0x0000003c007c9947 */ /* 0x006fee0003800000 */
.L_x_85:
[----:B------:R-:W-:Y:S01]  /*1670*/  NOP ;  /* 0x0000000000007918 */ /* 0x000fe20000000000 */
[----:B------:R-:W-:Y:S05]  /*1680*/  BRA.U UP0, `(.L_x_31) ;  /* 0x0000000100487547 */ /* 0x000fea000b800000 */
[----:B------:R-:W-:Y:S02]  /*1690*/  ULEA UR16, UR11, UR9, 0x9 ;  /* 0x000000090b107291 */ /* 0x000fe4000f8e48ff */
[----:B------:R-:W-:Y:S02]  /*16a0*/  ULEA UR8, UR11, UR9, 0xa ;  /* 0x000000090b087291 */ /* 0x000fe4000f8e50ff */
[----:B------:R-:W-:Y:S02]  /*16b0*/  UIADD3 UR16, UPT, UPT, UR16, 0x31000, URZ ;  /* 0x0003100010107890 */ /* 0x000fe4000fffe0ff */
[----:B------:R-:W-:Y:S02]  /*16c0*/  UIADD3 UR10, UPT, UPT, UR8, 0x31c00, URZ ;  /* 0x00031c00080a7890 */ /* 0x000fe4000fffe0ff */
[----:B------:R-:W-:Y:S02]  /*16d0*/  UIADD3 UR8, UPT, UPT, UR8, 0x31e00, URZ ;  /* 0x00031e0008087890 */ /* 0x000fe4000fffe0ff */
[----:B------:R-:W-:Y:S02]  /*16e0*/  USHF.R.U32.HI UR16, URZ, 0x4, UR16 ;  /* 0x00000004ff107899 */ /* 0x000fe40008011610 */
[----:B------:R-:W-:Y:S02]  /*16f0*/  USHF.R.U32.HI UR10, URZ, 0x4, UR10 ;  /* 0x00000004ff0a7899 */ /* 0x000fe4000801160a */
[----:B------:R-:W-:Y:S02]  /*1700*/  USHF.R.U32.HI UR8, URZ, 0x4, UR8 ;  /* 0x00000004ff087899 */ /* 0x000fe40008011608 */
[----:B------:R-:W-:Y:S02]  /*1710*/  ULOP3.LUT UR20, UR16, 0x3fe0, URZ, 0xc0, !UPT ;  /* 0x00003fe010147892 */ /* 0x000fe4000f8ec0ff */
[----:B------:R-:W-:Y:S02]  /*1720*/  ULOP3.LUT UR22, UR10, 0x3fc0, URZ, 0xc0, !UPT ;  /* 0x00003fc00a167892 */ /* 0x000fe4000f8ec0ff */
[----:B------:R-:W-:Y:S01]  /*1730*/  ULOP3.LUT UR24, UR8, 0x3fe0, URZ, 0xc0, !UPT ;  /* 0x00003fe008187892 */ /* 0x000fe2000f8ec0ff */
[----:B------:R-:W-:Y:S01]  /*1740*/  UMOV UR21, 0x4008 ;  /* 0x0000400800157882 */ /* 0x000fe20000000000 */
[----:B------:R-:W-:Y:S01]  /*1750*/  UMOV UR23, 0x4008 ;  /* 0x0000400800177882 */ /* 0x000fe20000000000 */
[----:B------:R-:W-:Y:S02]  /*1760*/  UMOV UR25, 0x4008 ;  /* 0x0000400800197882 */ /* 0x000fe40000000000 */
[----:B------:R2:W-:Y:S02]  /*1770*/  UTCCP.T.S.2CTA.4x32dp128bit tmem[0x1c0], gdesc[UR20] ;  /* 0x0001c014ff0079e7 */ /* 0x0005e40009300000 */
[----:B------:R2:W-:Y:S02]  /*1780*/  UTCCP.T.S.2CTA.4x32dp128bit tmem[0x1c4], gdesc[UR22] ;  /* 0x0001c416ff0079e7 */ /* 0x0005e40009300000 */
[----:B------:R2:W-:Y:S01]  /*1790*/  UTCCP.T.S.2CTA.4x32dp128bit tmem[0x1c8], gdesc[UR24] ;  /* 0x0001c818ff0079e7 */ /* 0x0005e20009300000 */
[----:B------:R-:W-:Y:S02]  /*17a0*/  NOP ;  /* 0x0000000000007918 */ /* 0x000fe40000000000 */
.L_x_31:
[----:B------:R-:W-:Y:S01]  /*17b0*/  UISETP.NE.AND UP0, UPT, UR11, 0x5, UPT ;  /* 0x000000050b00788c */ /* 0x000fe2000bf05270 */
[----:B-1----:R-:W-:Y:S01]  /*17c0*/  SHFL.IDX PT, R5, R4, R3, 0x1f ;  /* 0x00001f0304057589 */ /* 0x002fe200000e0000 */
[----:B------:R-:W-:Y:S01]  /*17d0*/  UIADD3 UR11, UPT, UPT, UR11, 0x1, URZ ;  /* 0x000000010b0b7890 */ /* 0x000fe2000fffe0ff */
[----:B------:R-:W-:Y:S03]  /*17e0*/  NOP ;  /* 0x0000000000007918 */ /* 0x000fe60000000000 */
[----:B------:R-:W-:Y:S03]  /*17f0*/  USEL UR11, UR11, URZ, UP0 ;  /* 0x000000ff0b0b7287 */ /* 0x000fe60008000000 */
[----:B------:R-:W1:Y:S01]  /*1800*/  SHFL.IDX PT, R7, R2, R3, 0x1f ;  /* 0x00001f0302077589 */ /* 0x000e6200000e0000 */
[----:B------:R-:W-:Y:S02]  /*1810*/  USHF.L.U32 UR16, UR15, 0x4, URZ ;  /* 0x000000040f107899 */ /* 0x000fe400080006ff */
[----:B------:R-:W-:Y:S02]  /*1820*/  ULEA UR10, UR11, UR9, 0x3 ;  /* 0x000000090b0a7291 */ /* 0x000fe4000f8e18ff */
[----:B------:R-:W-:Y:S01]  /*1830*/  ULEA UR15, UR15, 0x10b8, 0xd ;  /* 0x000010b80f0f7891 */ /* 0x000fe2000f8e68ff */
[----:B------:R-:W-:Y:S01]  /*1840*/  ISETP.NE.AND P1, PT, RZ, UR11, PT ;  /* 0x0000000bff007c0c */ /* 0x000fe2000bf25270 */
[----:B------:R-:W-:Y:S01]  /*1850*/  UISETP.NE.AND UP0, UPT, UR17, -0xc, UPT ;  /* 0xfffffff41100788c */ /* 0x000fe2000bf05270 */
[----:B------:R-:W-:Y:S01]  /*1860*/  IMAD.U32 R11, RZ, RZ, UR11 ;  /* 0x0000000bff0b7e24 */ /* 0x000fe2000f8e00ff */
[----:B------:R-:W-:Y:S02]  /*1870*/  UPRMT UR29, UR16, 0x5410, UR15 ;  /* 0x00005410101d7896 */ /* 0x000fe4000800000f */
[----:B------:R-:W-:Y:S01]  /*1880*/  UIADD3 UR14, UPT, UPT, UR14, 0x33430, URZ ;  /* 0x000334300e0e7890 */ /* 0x000fe2000fffe0ff */
[----:B------:R-:W-:Y:S01]  /*1890*/  UMOV UR28, URZ ;  /* 0x000000ff001c7c82 */ /* 0x000fe20008000000 */
[----:B--2---:R-:W-:Y:S01]  /*18a0*/  UMOV UR23, 0x40004040 ;  /* 0x4000404000177882 */ /* 0x004fe20000000000 */
[----:B------:R-:W-:Y:S01]  /*18b0*/  UMOV UR21, 0x40004040 ;  /* 0x4000404000157882 */ /* 0x000fe20000000000 */
[----:B------:R-:W-:Y:S01]  /*18c0*/  UMOV UR27, 0x40004040 ;  /* 0x40004040001b7882 */ /* 0x000fe20000000000 */
[----:B------:R-:W-:Y:S01]  /*18d0*/  UMOV UR25, 0x40004040 ;  /* 0x4000404000197882 */ /* 0x000fe20000000000 */
[----:B------:R-:W-:Y:S01]  /*18e0*/  UMOV UR33, 0x40004040 ;  /* 0x4000404000217882 */ /* 0x000fe20000000000 */
[----:B------:R-:W-:Y:S01]  /*18f0*/  UMOV UR31, 0x40004040 ;  /* 0x40004040001f7882 */ /* 0x000fe20000000000 */
[----:B------:R-:W-:Y:S01]  /*1900*/  UMOV UR37, 0x40004040 ;  /* 0x4000404000257882 */ /* 0x000fe20000000000 */
[----:B------:R-:W-:Y:S01]  /*1910*/  UMOV UR35, 0x40004040 ;  /* 0x4000404000237882 */ /* 0x000fe20000000000 */
[----:B------:R-:W-:Y:S01]  /*1920*/  UMOV UR8, 0x3 ;  /* 0x0000000300087882 */ /* 0x000fe20000000000 */
[----:B-1----:R-:W-:Y:S02]  /*1930*/  R2UR UR20, R7 ;  /* 0x00000000071472ca */ /* 0x002fe400000e0000 */
[----:B------:R-:W-:Y:S02]  /*1940*/  R2UR UR22, R5 ;  /* 0x00000000051672ca */ /* 0x000fe400000e0000 */
[----:B------:R-:W-:Y:S04]  /*1950*/  SEL R3, RZ, 0x1, P1 ;  /* 0x00000001ff037807 */ /* 0x000fe80000800000 */
[----:B------:R-:W-:Y:S05]  /*1960*/  LOP3.LUT R6, R6, R3, RZ, 0x3c, !PT ;  /* 0x0000000306067212 */ /* 0x000fea00078e3cff */
[----:B------:R-:W-:Y:S01]  /*1970*/  UIADD3 UR24, UPT, UPT, UR20, 0x2, URZ ;  /* 0x0000000214187890 */ /* 0x000fe2000fffe0ff */
[----:B------:R-:W-:Y:S01]  /*1980*/  IMAD.U32 R13, R6, -0x80000000, RZ ;  /* 0x80000000060d7824 */ /* 0x000fe200078e00ff */
[----:B------:R-:W-:Y:S01]  /*1990*/  UIADD3 UR26, UPT, UPT, UR22, 0x2, URZ ;  /* 0x00000002161a7890 */ /* 0x000fe2000fffe0ff */
[----:B------:R1:W-:Y:S01]  /*19a0*/  UTCQMMA.2CTA gdesc[UR22], gdesc[UR20], tmem[UR13], tmem[UR28], idesc[UR29], tmem[UR6], UP0 ;  /* 0x00061c1416007dea */ /* 0x0003e2000820030d */
[----:B------:R-:W-:Y:S02]  /*19b0*/  UIADD3 UR32, UPT, UPT, UR22, 0x4, URZ ;  /* 0x0000000416207890 */ /* 0x000fe4000fffe0ff */
[----:B------:R-:W-:Y:S02]  /*19c0*/  UIADD3 UR30, UPT, UPT, UR20, 0x4, URZ ;  /* 0x00000004141e7890 */ /* 0x000fe4000fffe0ff */
[----:B------:R-:W-:Y:S02]  /*19d0*/  UIADD3 UR36, UPT, UPT, UR22, 0x6, URZ ;  /* 0x0000000616247890 */ /* 0x000fe4000fffe0ff */
[----:B------:R-:W-:Y:S01]  /*19e0*/  UIADD3 UR34, UPT, UPT, UR20, 0x6, URZ ;  /* 0x0000000614227890 */ /* 0x000fe2000fffe0ff */
[----:B------:R1:W-:Y:S04]  /*19f0*/  UTCQMMA.2CTA gdesc[UR26], gdesc[UR24], tmem[UR13], tmem[UR28], idesc[UR29], tmem[UR6], UPT ;  /* 0x00061c181a007dea */ /* 0x0003e8000ba0030d */
[----:B------:R1:W-:Y:S04]  /*1a00*/  UTCQMMA.2CTA gdesc[UR32], gdesc[UR30], tmem[UR13], tmem[UR28], idesc[UR29], tmem[UR6], UPT ;  /* 0x00061c1e20007dea */ /* 0x0003e8000ba0030d */
[----:B------:R1:W-:Y:S01]  /*1a10*/  UTCQMMA.2CTA gdesc[UR36], gdesc[UR34], tmem[UR13], tmem[UR28], idesc[UR29], tmem[UR6], UPT ;  /* 0x00061c2224007dea */ /* 0x0003e2000ba0030d */
[----:B------:R1:W-:Y:S01]  /*1a20*/  UTCBAR.2CTA.MULTICAST [UR14], URZ, UR8 ;  /* 0x000000ff0e0073e9 */ /* 0x0003e20008200808 */
[----:B------:R-:W2:Y:S02]  /*1a30*/  SYNCS.PHASECHK.TRANS64.TRYWAIT P1, [UR10+0x33460], R13 ;  /* 0x0334600dff0075a7 */ /* 0x000ea4000802110a */
[----:B-12---:R-:W-:Y:S05]  /*1a40*/  @!P1 BRA `(.L_x_32) ;  /* 0x0000003800a09947 */ /* 0x006fea0003800000 */
.L_x_87:
[----:B------:R-:W-:Y:S01]  /*1a50*/  ELECT P1, URZ, PT ;  /* 0x0000000000ff782f */ /* 0x000fe20003820000 */
[----:B------:R-:W2:Y:S01]  /*1a60*/  SHFL.IDX PT, R5, R4, R11, 0x1f ;  /* 0x00001f0b04057589 */ /* 0x000ea200000e0000 */
[----:B------:R-:W-:Y:S02]  /*1a70*/  UIADD3 UR10, UPT, UPT, UR10, 0x33430, URZ ;  /* 0x000334300a0a7890 */ /* 0x000fe4000fffe0ff */
[----:B------:R-:W-:Y:S05]  /*1a80*/  UISETP.NE.AND UP0, UPT, UR17, -0x2, UPT ;  /* 0xfffffffe1100788c */ /* 0x000fea000bf05270 */
[----:B-1----:R-:W1:Y:S01]  /*1a90*/  SHFL.IDX PT, R3, R2, R11, 0x1f ;  /* 0x00001f0b02037589 */ /* 0x002e6200000e0000 */
[----:B------:R-:W-:Y:S01]  /*1aa0*/  NOP ;  /* 0x0000000000007918 */ /* 0x000fe20000000000 */
[----:B------:R-:W-:Y:S02]  /*1ab0*/  NOP ;  /* 0x0000000000007918 */ /* 0x000fe40000000000 */
[C---:B------:R-:W-:Y:S01]  /*1ac0*/  @P1 IMAD.SHL.U32 R7, R9.reuse, 0x2000, RZ ;  /* 0x0000200009071824 */ /* 0x040fe200078e00ff */
[----:B------:R-:W-:Y:S01]  /*1ad0*/  UMOV UR21, 0x40004040 ;  /* 0x4000404000157882 */ /* 0x000fe20000000000 */
[----:B------:R-:W-:Y:S01]  /*1ae0*/  @P1 IMAD.SHL.U32 R8, R9, 0x10, RZ ;  /* 0x0000001009081824 */ /* 0x000fe200078e00ff */
[----:B------:R-:W-:Y:S01]  /*1af0*/  UMOV UR27, 0x40004040 ;  /* 0x40004040001b7882 */ /* 0x000fe20000000000 */
[----:B------:R-:W-:Y:S01]  /*1b00*/  @P1 IMAD.MOV.U32 R10, RZ, RZ, RZ ;  /* 0x000000ffff0a1224 */ /* 0x000fe200078e00ff */
[----:B------:R-:W-:Y:S01]  /*1b10*/  @P1 LOP3.LUT R7, R7, 0x6000, RZ, 0xc0, !PT ;  /* 0x0000600007071812 */ /* 0x000fe200078ec0ff */
[----:B------:R-:W-:Y:S01]  /*1b20*/  UMOV UR25, 0x40004040 ;  /* 0x4000404000197882 */ /* 0x000fe20000000000 */
[----:B------:R-:W-:Y:S01]  /*1b30*/  @P1 LOP3.LUT R8, R8, 0x30, RZ, 0xc0, !PT ;  /* 0x0000003008081812 */ /* 0x000fe200078ec0ff */
[----:B------:R-:W-:Y:S01]  /*1b40*/  UMOV UR31, 0x40004040 ;  /* 0x40004040001f7882 */ /* 0x000fe20000000000 */
[----:B------:R-:W-:Y:S01]  /*1b50*/  @P1 LOP3.LUT R7, R7, 0x10b8, RZ, 0xfc, !PT ;  /* 0x000010b807071812 */ /* 0x000fe200078efcff */
[----:B------:R-:W-:Y:S01]  /*1b60*/  UMOV UR29, 0x40004040 ;  /* 0x40004040001d7882 */ /* 0x000fe20000000000 */
[----:B------:R-:W-:Y:S01]  /*1b70*/  @P1 R2UR UR22, R10 ;  /* 0x000000000a1612ca */ /* 0x000fe200000e0000 */
[----:B------:R-:W-:Y:S01]  /*1b80*/  UMOV UR35, 0x40004040 ;  /* 0x4000404000237882 */ /* 0x000fe20000000000 */
[----:B------:R-:W-:Y:S01]  /*1b90*/  @P1 PRMT R7, R8, 0x5410, R7 ;  /* 0x0000541008071816 */ /* 0x000fe20000000007 */
[----:B------:R-:W-:Y:S01]  /*1ba0*/  UMOV UR33, 0x40004040 ;  /* 0x4000404000217882 */ /* 0x000fe20000000000 */
[----:B------:R-:W-:Y:S01]  /*1bb0*/  UMOV UR8, 0x3 ;  /* 0x0000000300087882 */ /* 0x000fe20000000000 */
[----:B--2---:R-:W-:Y:S02]  /*1bc0*/  R2UR UR20, R5 ;  /* 0x00000000051472ca */ /* 0x004fe400000e0000 */
[----:B------:R-:W-:Y:S02]  /*1bd0*/  @P1 R2UR UR15, R7 ;  /* 0x00000000070f12ca */ /* 0x000fe400000e0000 */
[----:B-1----:R-:W-:Y:S09]  /*1be0*/  R2UR UR14, R3 ;  /* 0x00000000030e72ca */ /* 0x002ff200000e0000 */
[----:B------:R-:W-:Y:S02]  /*1bf0*/  UIADD3 UR26, UPT, UPT, UR20, 0x2, URZ ;  /* 0x00000002141a7890 */ /* 0x000fe4000fffe0ff */
[----:B------:R-:W-:Y:S01]  /*1c00*/  UIADD3 UR30, UPT, UPT, UR20, 0x4, URZ ;  /* 0x00000004141e7890 */ /* 0x000fe2000fffe0ff */
[----:B------:R-:W-:Y:S01]  /*1c10*/  IMAD.U32 R11, RZ, RZ, UR15 ;  /* 0x0000000fff0b7e24 */ /* 0x000fe2000f8e00ff */
[----:B------:R-:W-:Y:S02]  /*1c20*/  UIADD3 UR24, UPT, UPT, UR14, 0x2, URZ ;  /* 0x000000020e187890 */ /* 0x000fe4000fffe0ff */
[----:B------:R-:W-:Y:S02]  /*1c30*/  UIADD3 UR28, UPT, UPT, UR14, 0x4, URZ ;  /* 0x000000040e1c7890 */ /* 0x000fe4000fffe0ff */
[----:B------:R-:W-:Y:S01]  /*1c40*/  UIADD3 UR34, UPT, UPT, UR20, 0x6, URZ ;  /* 0x0000000614227890 */ /* 0x000fe2000fffe0ff */
[----:B------:R-:W-:Y:S01]  /*1c50*/  @P1 R2UR UR23, R11 ;  /* 0x000000000b1712ca */ /* 0x000fe200000e0000 */
[----:B------:R-:W-:Y:S01]  /*1c60*/  UIADD3 UR32, UPT, UPT, UR14, 0x6, URZ ;  /* 0x000000060e207890 */ /* 0x000fe2000fffe0ff */
[----:B------:R-:W-:Y:S11]  /*1c70*/  UMOV UR15, 0x40004040 ;  /* 0x40004040000f7882 */ /* 0x000ff60000000000 */
[----:B------:R1:W-:Y:S01]  /*1c80*/  UTCQMMA.2CTA gdesc[UR20], gdesc[UR14], tmem[UR13], tmem[UR22], idesc[UR23], tmem[UR4], UPT ;  /* 0x0004160e14007dea */ /* 0x0003e2000ba0030d */
[----:B------:R1:W-:Y:S01]  /*1c90*/  UTCQMMA.2CTA gdesc[UR26], gdesc[UR24], tmem[UR13], tmem[UR22], idesc[UR23], tmem[UR4], UPT ;  /* 0x000416181a007dea */ /* 0x0003e2000ba0030d */
[----:B------:R1:W-:Y:S01]  /*1ca0*/  UTCQMMA.2CTA gdesc[UR30], gdesc[UR28], tmem[UR13], tmem[UR22], idesc[UR23], tmem[UR4], UPT ;  /* 0x0004161c1e007dea */ /* 0x0003e2000ba0030d */
[----:B------:R1:W-:Y:S01]  /*1cb0*/  UTCQMMA.2CTA gdesc[UR34], gdesc[UR32], tmem[UR13], tmem[UR22], idesc[UR23], tmem[UR4], UPT ;  /* 0x0004162022007dea */ /* 0x0003e2000ba0030d */
[----:B------:R1:W-:Y:S01]  /*1cc0*/  UTCBAR.2CTA.MULTICAST [UR10], URZ, UR8 ;  /* 0x000000ff0a0073e9 */ /* 0x0003e20008200808 */
[----:B------:R-:W-:Y:S05]  /*1cd0*/  BRA.U UP0, `(.L_x_33) ;  /* 0x00000001000c7547 */ /* 0x000fea000b800000 */
[----:B-1----:R-:W-:Y:S02]  /*1ce0*/  UMOV UR8, 0x3 ;  /* 0x0000000300087882 */ /* 0x002fe40000000000 */
[----:B------:R2:W-:Y:S01]  /*1cf0*/  UTCBAR.2CTA.MULTICAST [UR12], URZ, UR8 ;  /* 0x000000ff0c0073e9 */ /* 0x0005e20008200808 */
[----:B------:R-:W-:Y:S02]  /*1d00*/  NOP ;  /* 0x0000000000007918 */ /* 0x000fe40000000000 */
.L_x_33:
[----:B------:R-:W-:Y:S01]  /*1d10*/  UISETP.NE.AND UP0, UPT, UR11, 0x5, UPT ;  /* 0x000000050b00788c */ /* 0x000fe2000bf05270 */
[----:B------:R-:W-:Y:S01]  /*1d20*/  VIADD R9, R9, 0x2 ;  /* 0x0000000209097836 */ /* 0x000fe20000000000 */
[----:B------:R-:W-:Y:S02]  /*1d30*/  UIADD3 UR11, UPT, UPT, UR11, 0x1, URZ ;  /* 0x000000010b0b7890 */ /* 0x000fe4000fffe0ff */
[----:B------:R-:W-:Y:S02]  /*1d40*/  UIADD3 UR18, UPT, UPT, UR18, -0x2, URZ ;  /* 0xfffffffe12127890 */ /* 0x000fe4000fffe0ff */
[----:B------:R-:W-:Y:S02]  /*1d50*/  USEL UR11, UR11, URZ, UP0 ;  /* 0x000000ff0b0b7287 */ /* 0x000fe40008000000 */
[----:B------:R-:W-:Y:S02]  /*1d60*/  UISETP.NE.AND UP0, UPT, UR18, -0x2, UPT ;  /* 0xfffffffe1200788c */ /* 0x000fe4000bf05270 */
[----:B------:R-:W-:Y:S02]  /*1d70*/  UIADD3 UR17, UPT, UPT, UR17, 0x2, URZ ;  /* 0x0000000211117890 */ /* 0x000fe4000fffe0ff */
[----:B------:R-:W-:Y:S04]  /*1d80*/  ISETP.NE.AND P1, PT, RZ, UR11, PT ;  /* 0x0000000bff007c0c */ /* 0x000fe8000bf25270 */
[----:B------:R-:W-:Y:S04]  /*1d90*/  SEL R3, RZ, 0x1, P1 ;  /* 0x00000001ff037807 */ /* 0x000fe80000800000 */
[----:B------:R-:W-:Y:S01]  /*1da0*/  LOP3.LUT R6, R6, R3, RZ, 0x3c, !PT ;  /* 0x0000000306067212 */ /* 0x000fe200078e3cff */
[----:B------:R-:W-:Y:S06]  /*1db0*/  BRA.U UP0, `(.L_x_34) ;  /* 0xfffffff900107547 */ /* 0x000fec000b83ffff */
[----:B------:R-:W-:Y:S05]  /*1dc0*/  @P0 BRA `(.L_x_35) ;  /* 0xfffffff400bc0947 */ /* 0x000fea000383ffff */
.L_x_28:
[----:B------:R-:W-:-:S13]  /*1dd0*/  ISETP.GE.AND P0, PT, R0, RZ, PT ;  /* 0x000000ff0000720c */ /* 0x000fda0003f06270 */
[----:B-12---:R-:W-:Y:S05]  /*1de0*/  @!P0 EXIT ;  /* 0x000000000000894d */ /* 0x006fea0003800000 */
[----:B------:R-:W-:Y:S01]  /*1df0*/  IMAD.SHL.U32 R2, R0, 0x8, RZ ;  /* 0x0000000800027824 */ /* 0x000fe200078e00ff */
[----:B------:R-:W-:-:S04]  /*1e00*/  SHF.R.U32.HI R0, RZ, 0x1, R0 ;  /* 0x00000001ff007819 */ /* 0x000fc80000011600 */
[----:B------:R-:W-:Y:S02]  /*1e10*/  LOP3.LUT R0, R0, 0x1, RZ, 0xc0, !PT ;  /* 0x0000000100007812 */ /* 0x000fe400078ec0ff */
[----:B------:R-:W-:Y:S02]  /*1e20*/  LOP3.LUT R2, R2, 0x8, RZ, 0xc0, !PT ;  /* 0x0000000802027812 */ /* 0x000fe400078ec0ff */
[----:B------:R-:W-:-:S03]  /*1e30*/  SHF.L.U32 R4, R0, 0x1f, RZ ;  /* 0x0000001f00047819 */ /* 0x000fc600000006ff */
[----:B------:R-:W-:Y:S02]  /*1e40*/  VIADD R2, R2, UR9 ;  /* 0x0000000902027c36 */ /* 0x000fe40008000000 */
[----:B------:R-:W-:-:S07]  /*1e50*/  IMAD.MOV.U32 R5, RZ, RZ, R4 ;  /* 0x000000ffff057224 */ /* 0x000fce00078e0004 */
.L_x_36:
[----:B-1----:R1:W2:Y:S02]  /*1e60*/  SYNCS.PHASECHK.TRANS64.TRYWAIT P0, [R2+URZ+0x334a0], R5 ;  /* 0x0334a005020075a7 */ /* 0x0022a400080011ff */
[----:B--2---:R-:W-:Y:S05]  /*1e70*/  @!P0 NANOSLEEP.SYNCS 0x989680 ;  /* 0x009896800000895d */ /* 0x004fea0003900000 */
[----:B------:R-:W2:Y:S02]  /*1e80*/  @!P0 SYNCS.PHASECHK.TRANS64 P0, [R2+URZ+0x334a0], R5 ;  /* 0x0334a005020085a7 */ /* 0x000ea400080010ff */
[----:B--2---:R-:W-:Y:S05]  /*1e90*/  @P0 EXIT ;  /* 0x000000000000094d */ /* 0x004fea0003800000 */
[----:B------:R-:W-:Y:S05]  /*1ea0*/  BRA `(.L_x_36) ;  /* 0xfffffffc00ec7947 */ /* 0x000fea000383ffff */
.L_x_21:
[----:B------:R-:W-:-:S13]  /*1eb0*/  ELECT P0, URZ, PT ;  /* 0x0000000000ff782f */ /* 0x000fda0003800000 */
[----:B------:R-:W-:Y:S05]  /*1ec0*/  @!P0 BRA `(.L_x_23) ;  /* 0x0000001400708947 */ /* 0x000fea0003800000 */
[----:B------:R-:W1:Y:S02]  /*1ed0*/  S2UR UR4, SR_CTAID.X ;  /* 0x00000000000479c3 */ /* 0x000e640000002500 */
[----:B-1----:R-:W-:-:S13]  /*1ee0*/  ISETP.LE.U32.AND P0, PT, R3, UR4, PT ;  /* 0x0000000403007c0c */ /* 0x002fda000bf03070 */
[----:B------:R-:W-:Y:S05]  /*1ef0*/  @P0 EXIT ;  /* 0x000000000000094d */ /* 0x000fea0003800000 */
[----:B------:R-:W1:Y:S01]  /*1f00*/  S2R R4, SR_CgaCtaId ;  /* 0x0000000000047919 */ /* 0x000e620000008800 */
[----:B------:R-:W-:Y:S01]  /*1f10*/  IMAD.U32 R8, RZ, RZ, UR4 ;  /* 0x00000004ff087e24 */ /* 0x000fe2000f8e00ff */
[----:B------:R-:W2:Y:S04]  /*1f20*/  LDC.64 R12, c[0x0][0x348] ;  /* 0x0000d200ff0c7b82 */ /* 0x000ea80000000a00 */
[----:B------:R-:W-:Y:S02]  /*1f30*/  LOP3.LUT R0, RZ, R8, RZ, 0x33, !PT ;  /* 0x00000008ff007212 */ /* 0x000fe400078e33ff */
[----:B------:R-:W-:-:S03]  /*1f40*/  PRMT R7, R8, 0x7610, R7 ;  /* 0x0000761008077816 */ /* 0x000fc60000000007 */
[----:B------:R-:W-:Y:S01]  /*1f50*/  IMAD.IADD R0, R3, 0x1, R0 ;  /* 0x0000000103007824 */ /* 0x000fe200078e0200 */
[----:B------:R-:W-:-:S03]  /*1f60*/  MOV R3, 0x400 ;  /* 0x0000040000037802 */ /* 0x000fc60000000f00 */
[----:B------:R-:W-:-:S05]  /*1f70*/  IMAD.HI.U32 R6, R0, 0x76b981db, RZ ;  /* 0x76b981db00067827 */ /* 0x000fca00078e00ff */
[----:B------:R-:W-:-:S05]  /*1f80*/  SHF.R.U32.HI R6, RZ, 0x6, R6 ;  /* 0x00000006ff067819 */ /* 0x000fca0000011606 */
[----:B------:R-:W-:Y:S01]  /*1f90*/  IMAD.MOV R6, RZ, RZ, -R6 ;  /* 0x000000ffff067224 */ /* 0x000fe200078e0a06 */
[----:B-1----:R-:W-:-:S07]  /*1fa0*/  LEA R4, R4, R3, 0x18 ;  /* 0x0000000304047211 */ /* 0x002fce00078ec0ff */
.L_x_49:
[----:B------:R-:W-:Y:S01]  /*1fb0*/  SHF.R.U32.HI R15, RZ, 0x5, R8 ;  /* 0x00000005ff0f7819 */ /* 0x000fe20000011608 */
[----:B------:R-:W-:Y:S05]  /*1fc0*/  YIELD ;  /* 0x0000000000007946 */ /* 0x000fea0003800000 */
[----:B------:R-:W-:Y:S01]  /*1fd0*/  IMAD.HI.U32 R15, R15, 0x4a7904b, RZ ;  /* 0x04a7904b0f0f7827 */ /* 0x000fe200078e00ff */
[----:B------:R-:W-:Y:S04]  /*1fe0*/  MOV R10, 0x2080 ;  /* 0x00002080000a7802 */ /* 0x000fe80000000f00 */
[C---:B------:R-:W-:Y:S01]  /*1ff0*/  PRMT R0, R15.reuse, 0x9910, RZ ;  /* 0x000099100f007816 */ /* 0x040fe200000000ff */
[----:B------:R-:W-:Y:S04]  /*2000*/  IMAD.SHL.U32 R15, R15, 0x10, RZ ;  /* 0x000000100f0f7824 */ /* 0x000fe800078e00ff */
[----:B------:R-:W-:Y:S01]  /*2010*/  IMAD R0, R0, 0x6e0, RZ ;  /* 0x000006e000007824 */ /* 0x000fe200078e02ff */
[----:B------:R-:W-:Y:S03]  /*2020*/  VIADDMNMX.U32 R39, R20, -R15, 0x10, PT ;  /* 0x0000001014277446 */ /* 0x000fe6000380080f */
[----:B------:R-:W-:Y:S05]  /*2030*/  IMAD.MOV R2, RZ, RZ, -R0 ;  /* 0x000000ffff027224 */ /* 0x000fea00078e0a00 */
[----:B------:R-:W-:Y:S05]  /*2040*/  PRMT R2, R2, 0x7710, RZ ;  /* 0x0000771002027816 */ /* 0x000fea00000000ff */
[----:B------:R-:W-:Y:S05]  /*2050*/  IMAD.IADD R2, R2, 0x1, R7 ;  /* 0x0000000102027824 */ /* 0x000fea00078e0207 */
[----:B-1234-:R-:W-:Y:S02]  /*2060*/  LOP3.LUT R5, R2, 0xffff, RZ, 0xc0, !PT ;  /* 0x0000ffff02057812 */ /* 0x01efe400078ec0ff */
[----:B--2---:R-:W-:Y:S05]  /*2070*/  CALL.REL.NOINC `($__internal_3_$__cuda_sm20_div_u16) ;  /* 0x0000003800907944 */ /* 0x004fea0003c00000 */
[----:B------:R-:W-:Y:S01]  /*2080*/  PRMT R39, R39, 0x9910, RZ ;  /* 0x0000991027277816 */ /* 0x000fe200000000ff */
[----:B------:R-:W-:Y:S01]  /*2090*/  IMAD.MOV.U32 R5, RZ, RZ, -0x80000000 ;  /* 0x80000000ff057424 */ /* 0x000fe200078e00ff */
[C---:B------:R-:W-:Y:S01]  /*20a0*/  PRMT R9, R0.reuse, 0x9910, RZ ;  /* 0x0000991000097816 */ /* 0x040fe200000000ff */
[----:B------:R-:W1:Y:S01]  /*20b0*/  S2R R3, SR_CgaCtaId ;  /* 0x0000000000037919 */ /* 0x000e620000008800 */
[----:B------:R-:W-:Y:S01]  /*20c0*/  LOP3.LUT R0, R0, 0xffff, RZ, 0xc0, !PT ;  /* 0x0000ffff00007812 */ /* 0x000fe200078ec0ff */
[----:B------:R-:W2:Y:S01]  /*20d0*/  SYNCS.PHASECHK.TRANS64.TRYWAIT P4, [R4+URZ+0x33430], R5 ;  /* 0x03343005040075a7 */ /* 0x000ea200080811ff */
[C---:B------:R-:W-:Y:S01]  /*20e0*/  IADD3 R38, P3, PT, R12.reuse, 0x40, RZ ;  /* 0x000000400c267810 */ /* 0x040fe20007f7e0ff */
[----:B------:R-:W-:Y:S01]  /*20f0*/  IMAD R9, R39, R9, RZ ;  /* 0x0000000927097224 */ /* 0x000fe200078e02ff */
[----:B------:R-:W-:Y:S01]  /*2100*/  IADD3 R32, P1, PT, R12, 0x140, RZ ;  /* 0x000001400c207810 */ /* 0x000fe20007f3e0ff */
[----:B------:R-:W-:Y:S01]  /*2110*/  IMAD R0, R0, 0xe0, RZ ;  /* 0x000000e000007824 */ /* 0x000fe200078e02ff */
[C---:B------:R-:W-:Y:S01]  /*2120*/  IADD3 R36, P2, PT, R12.reuse, 0xc0, RZ ;  /* 0x000000c00c247810 */ /* 0x040fe20007f5e0ff */
[----:B------:R-:W-:Y:S01]  /*2130*/  IMAD.MOV R9, RZ, RZ, -R9 ;  /* 0x000000ffff097224 */ /* 0x000fe200078e0a09 */
[----:B------:R-:W-:Y:S01]  /*2140*/  IADD3 R14, P0, PT, R12, 0x1c0, RZ ;  /* 0x000001c00c0e7810 */ /* 0x000fe20007f1e0ff */
[C---:B------:R-:W-:Y:S01]  /*2150*/  VIADD R11, R4.reuse, 0x33400 ;  /* 0x00033400040b7836 */ /* 0x040fe20000000000 */
[----:B------:R-:W-:Y:S01]  /*2160*/  IADD3 R10, PT, PT, R4, 0x4000, RZ ;  /* 0x00004000040a7810 */ /* 0x000fe20007ffe0ff */
[--C-:B------:R-:W-:Y:S01]  /*2170*/  IMAD.X R39, RZ, RZ, R13.reuse, P3 ;  /* 0x000000ffff277224 */ /* 0x100fe200018e060d */
[----:B------:R-:W-:Y:S01]  /*2180*/  PRMT R9, R9, 0x7710, RZ ;  /* 0x0000771009097816 */ /* 0x000fe200000000ff */
[----:B------:R-:W-:Y:S01]  /*2190*/  IMAD.X R33, RZ, RZ, R13, P1 ;  /* 0x000000ffff217224 */ /* 0x000fe200008e060d */
[----:B------:R-:W-:Y:S02]  /*21a0*/  IADD3.X R37, PT, PT, RZ, R13, RZ, P2, !PT ;  /* 0x0000000dff257210 */ /* 0x000fe400017fe4ff */
[----:B------:R-:W-:Y:S04]  /*21b0*/  IADD3 R9, PT, PT, R2, R9, RZ ;  /* 0x0000000902097210 */ /* 0x000fe80007ffe0ff */
[----:B------:R-:W-:Y:S01]  /*21c0*/  LOP3.LUT R16, R9, 0xffff, RZ, 0xc0, !PT ;  /* 0x0000ffff09107812 */ /* 0x000fe200078ec0ff */
[----:B------:R-:W-:Y:S04]  /*21d0*/  VIADD R9, R4, 0x1c000 ;  /* 0x0001c00004097836 */ /* 0x000fe80000000000 */
[----:B------:R-:W-:Y:S01]  /*21e0*/  IMAD.IADD R16, R15, 0x1, R16 ;  /* 0x000000010f107824 */ /* 0x000fe200078e0210 */
[----:B------:R-:W-:Y:S01]  /*21f0*/  IADD3.X R15, PT, PT, RZ, R13, RZ, P0, !PT ;  /* 0x0000000dff0f7210 */ /* 0x000fe200007fe4ff */
[----:B-1----:R-:W-:Y:S01]  /*2200*/  IMAD R2, R3, 0x70, R0 ;  /* 0x0000007003027824 */ /* 0x002fe200078e0200 */
[----:B--2---:R-:W-:Y:S06]  /*2210*/  @!P4 BRA `(.L_x_37) ;  /* 0x0000003000c8c947 */ /* 0x004fec0003800000 */
.L_x_88:
[----:B------:R-:W-:Y:S01]  /*2220*/  IMAD.SHL.U32 R3, R16, 0x80, RZ ;  /* 0x0000008010037824 */ /* 0x000fe200078e00ff */
[----:B------:R-:W-:Y:S01]  /*2230*/  R2UR UR9, R11 ;  /* 0x000000000b0972ca */ /* 0x000fe200000e0000 */
[----:B------:R-:W-:Y:S01]  /*2240*/  UMOV UR10, URZ ;  /* 0x000000ff000a7c82 */ /* 0x000fe20008000000 */
[----:B------:R-:W-:Y:S01]  /*2250*/  R2UR UR28, R38 ;  /* 0x00000000261c72ca */ /* 0x000fe200000e0000 */
[----:B------:R-:W-:Y:S01]  /*2260*/  UMOV UR20, 0x0 ;  /* 0x0000000000147882 */ /* 0x000fe20000000000 */
[----:B------:R-:W-:Y:S01]  /*2270*/  R2UR UR29, R39 ;  /* 0x00000000271d72ca */ /* 0x000fe200000e0000 */
[----:B------:R-:W-:Y:S01]  /*2280*/  UMOV UR21, 0x10000000 ;  /* 0x1000000000157882 */ /* 0x000fe20000000000 */
[----:B------:R-:W-:Y:S01]  /*2290*/  R2UR UR8, R10 ;  /* 0x000000000a0872ca */ /* 0x000fe200000e0000 */
[----:B------:R-:W-:Y:S01]  /*22a0*/  UMOV UR6, UR10 ;  /* 0x0000000a00067c82 */ /* 0x000fe20008000000 */
[----:B------:R-:W-:Y:S01]  /*22b0*/  R2UR UR11, R3 ;  /* 0x00000000030b72ca */ /* 0x000fe200000e0000 */
[----:B------:R-:W-:Y:S01]  /*22c0*/  UMOV UR19, URZ ;  /* 0x000000ff00137c82 */ /* 0x000fe20008000000 */
[----:B------:R-:W-:Y:S01]  /*22d0*/  R2UR UR12, R4 ;  /* 0x00000000040c72ca */ /* 0x000fe200000e0000 */
[----:B------:R-:W-:Y:S01]  /*22e0*/  IMAD.MOV.U32 R31, RZ, RZ, 0x7d80 ;  /* 0x00007d80ff1f7424 */ /* 0x000fe200078e00ff */
[----:B------:R-:W-:Y:S01]  /*22f0*/  R2UR UR26, R36 ;  /* 0x00000000241a72ca */ /* 0x000fe200000e0000 */
[----:B------:R-:W-:Y:S01]  /*2300*/  UMOV UR5, UR9 ;  /* 0x0000000900057c82 */ /* 0x000fe20008000000 */
[----:B------:R-:W-:Y:S01]  /*2310*/  R2UR UR27, R37 ;  /* 0x00000000251b72ca */ /* 0x000fe200000e0000 */
[----:B------:R-:W-:Y:S01]  /*2320*/  UMOV UR17, UR9 ;  /* 0x0000000900117c82 */ /* 0x000fe20008000000 */
[----:B------:R-:W-:Y:S01]  /*2330*/  R2UR UR7, R2 ;  /* 0x00000000020772ca */ /* 0x000fe200000e0000 */
[----:B------:R-:W-:Y:S01]  /*2340*/  UMOV UR13, UR9 ;  /* 0x00000009000d7c82 */ /* 0x000fe20008000000 */
[----:B------:R-:W-:Y:S01]  /*2350*/  R2UR UR4, R9 ;  /* 0x00000000090472ca */ /* 0x000fe200000e0000 */
[----:B------:R-:W-:Y:S01]  /*2360*/  UMOV UR15, UR19 ;  /* 0x00000013000f7c82 */ /* 0x000fe20008000000 */
[----:B------:R-:W-:Y:S01]  /*2370*/  R2UR UR24, R32 ;  /* 0x00000000201872ca */ /* 0x000fe200000e0000 */
[----:B------:R2:W-:Y:S01]  /*2380*/  UTMALDG.2D [UR8], [UR28], desc[UR20] ;  /* 0x000014081c0075b4 */ /* 0x0005e20008009000 */
[----:B------:R-:W-:Y:S01]  /*2390*/  R2UR UR25, R33 ;  /* 0x00000000211972ca */ /* 0x000fe200000e0000 */
[----:B------:R-:W-:Y:S01]  /*23a0*/  UIADD3 UR16, UPT, UPT, UR12, 0x31000, URZ ;  /* 0x000310000c107890 */ /* 0x000fe2000fffe0ff */
[----:B------:R-:W-:Y:S01]  /*23b0*/  R2UR UR22, R14 ;  /* 0x000000000e1672ca */ /* 0x000fe200000e0000 */
[----:B------:R-:W-:Y:S01]  /*23c0*/  UMOV UR18, UR11 ;  /* 0x0000000b00127c82 */ /* 0x000fe20008000000 */
[----:B------:R-:W-:Y:S01]  /*23d0*/  R2UR UR23, R15 ;  /* 0x000000000f1772ca */ /* 0x000fe200000e0000 */
[----:B------:R-:W-:Y:S01]  /*23e0*/  UIADD3 UR12, UPT, UPT, UR12, 0x31c00, URZ ;  /* 0x00031c000c0c7890 */ /* 0x000fe2000fffe0ff */
[----:B------:R-:W-:Y:S01]  /*23f0*/  R2UR UR14, R0 ;  /* 0x00000000000e72ca */ /* 0x000fe200000e0000 */
[C---:B------:R-:W-:Y:S02]  /*2400*/  VIADD R28, R4.reuse, 0x33408 ;  /* 0x00033408041c7836 */ /* 0x040fe40000000000 */
[----:B------:R2:W-:Y:S01]  /*2410*/  UTMALDG.2D [UR4], [UR26], desc[UR20] ;  /* 0x000014041a0075b4 */ /* 0x0005e20008009000 */
[C---:B------:R-:W-:Y:S02]  /*2420*/  VIADD R29, R4.reuse, 0x8000 ;  /* 0x00008000041d7836 */ /* 0x040fe40000000000 */
[----:B------:R-:W-:Y:S01]  /*2430*/  VIADD R26, R4, 0x1f800 ;  /* 0x0001f800041a7836 */ /* 0x000fe20000000000 */
[----:B------:R2:W-:Y:S06]  /*2440*/  UTMALDG.2D [UR16], [UR24], desc[UR20] ;  /* 0x00001410180075b4 */ /* 0x0005ec0008009000 */
[----:B------:R2:W-:Y:S01]  /*2450*/  UTMALDG.2D [UR12], [UR22], desc[UR20] ;  /* 0x0000140c160075b4 */ /* 0x0005e20008009000 */
[----:B------:R2:W-:Y:S01]  /*2460*/  SYNCS.ARRIVE.TRANS64 RZ, [R4+URZ+0x33400], R31 ;  /* 0x0334001f04ff79a7 */ /* 0x0005e200080000ff */
[----:B------:R-:W3:Y:S02]  /*2470*/  SYNCS.PHASECHK.TRANS64.TRYWAIT P0, [R4+URZ+0x33438], R5 ;  /* 0x03343805040075a7 */ /* 0x000ee400080011ff */
[----:B--23--:R-:W-:Y:S05]  /*2480*/  @!P0 BRA `(.L_x_38) ;  /* 0x0000003000488947 */ /* 0x00cfea0003800000 */
.L_x_89:
[----:B------:R-:W-:Y:S01]  /*2490*/  R2UR UR9, R28 ;  /* 0x000000001c0972ca */ /* 0x000fe200000e0000 */
[----:B------:R-:W-:Y:S01]  /*24a0*/  UMOV UR14, 0x0 ;  /* 0x00000000000e7882 */ /* 0x000fe20000000000 */
[----:B------:R-:W-:Y:S01]  /*24b0*/  R2UR UR16, R38 ;  /* 0x00000000261072ca */ /* 0x000fe200000e0000 */
[----:B------:R-:W-:Y:S01]  /*24c0*/  UMOV UR15, 0x10000000 ;  /* 0x10000000000f7882 */ /* 0x000fe20000000000 */
[----:B------:R-:W-:Y:S01]  /*24d0*/  R2UR UR17, R39 ;  /* 0x00000000271172ca */ /* 0x000fe200000e0000 */
[----:B------:R-:W-:Y:S01]  /*24e0*/  UMOV UR10, 0x80 ;  /* 0x00000080000a7882 */ /* 0x000fe20000000000 */
[----:B------:R-:W-:Y:S01]  /*24f0*/  R2UR UR11, R3 ;  /* 0x00000000030b72ca */ /* 0x000fe200000e0000 */
[----:B------:R-:W-:Y:S01]  /*2500*/  IMAD.MOV.U32 R27, RZ, RZ, 0x7800 ;  /* 0x00007800ff1b7424 */ /* 0x000fe200078e00ff */
[----:B------:R-:W-:Y:S01]  /*2510*/  R2UR UR8, R29 ;  /* 0x000000001d0872ca */ /* 0x000fe200000e0000 */
[----:B------:R-:W-:Y:S01]  /*2520*/  UMOV UR6, 0x80 ;  /* 0x0000008000067882 */ /* 0x000fe20000000000 */
[----:B------:R-:W-:Y:S01]  /*2530*/  R2UR UR12, R36 ;  /* 0x00000000240c72ca */ /* 0x000fe200000e0000 */
[----:B------:R-:W-:Y:S01]  /*2540*/  VIADD R24, R4, 0x33410 ;  /* 0x0003341004187836 */ /* 0x000fe20000000000 */
[----:B------:R-:W-:Y:S01]  /*2550*/  R2UR UR13, R37 ;  /* 0x00000000250d72ca */ /* 0x000fe200000e0000 */
[----:B------:R-:W-:Y:S01]  /*2560*/  UMOV UR5, UR9 ;  /* 0x0000000900057c82 */ /* 0x000fe20008000000 */
[----:B------:R-:W-:Y:S01]  /*2570*/  R2UR UR7, R2 ;  /* 0x00000000020772ca */ /* 0x000fe200000e0000 */
[----:B------:R-:W-:Y:S01]  /*2580*/  VIADD R23, R4, 0x23000 ;  /* 0x0002300004177836 */ /* 0x000fe20000000000 */
[----:B------:R-:W-:Y:S01]  /*2590*/  R2UR UR4, R26 ;  /* 0x000000001a0472ca */ /* 0x000fe200000e0000 */
[----:B------:R-:W-:Y:S04]  /*25a0*/  VIADD R25, R4, 0xc000 ;  /* 0x0000c00004197836 */ /* 0x000fe80000000000 */
[----:B------:R3:W-:Y:S08]  /*25b0*/  UTMALDG.2D [UR8], [UR16], desc[UR14] ;  /* 0x00000e08100075b4 */ /* 0x0007f00008009000 */
[----:B------:R3:W-:Y:S01]  /*25c0*/  UTMALDG.2D [UR4], [UR12], desc[UR14] ;  /* 0x00000e040c0075b4 */ /* 0x0007e20008009000 */
[----:B------:R3:W-:Y:S01]  /*25d0*/  SYNCS.ARRIVE.TRANS64 RZ, [R4+URZ+0x33408], R27 ;  /* 0x0334081b04ff79a7 */ /* 0x0007e200080000ff */
[----:B------:R-:W4:Y:S02]  /*25e0*/  SYNCS.PHASECHK.TRANS64.TRYWAIT P0, [R4+URZ+0x33440], R5 ;  /* 0x03344005040075a7 */ /* 0x000f2400080011ff */
[----:B---34-:R-:W-:Y:S05]  /*25f0*/  @!P0 BRA `(.L_x_39) ;  /* 0x0000003000088947 */ /* 0x018fea0003800000 */
.L_x_90:
[----:B------:R-:W-:Y:S01]  /*2600*/  R2UR UR9, R24 ;  /* 0x00000000180972ca */ /* 0x000fe200000e0000 */
[----:B------:R-:W-:Y:S01]  /*2610*/  UMOV UR14, 0x0 ;  /* 0x00000000000e7882 */ /* 0x000fe20000000000 */
[----:B------:R-:W-:Y:S01]  /*2620*/  R2UR UR16, R38 ;  /* 0x00000000261072ca */ /* 0x000fe200000e0000 */
[----:B------:R-:W-:Y:S01]  /*2630*/  UMOV UR15, 0x10000000 ;  /* 0x10000000000f7882 */ /* 0x000fe20000000000 */
[----:B------:R-:W-:Y:S01]  /*2640*/  R2UR UR17, R39 ;  /* 0x00000000271172ca */ /* 0x000fe200000e0000 */
[----:B------:R-:W-:Y:S01]  /*2650*/  UMOV UR10, 0x100 ;  /* 0x00000100000a7882 */ /* 0x000fe20000000000 */
[----:B------:R-:W-:Y:S01]  /*2660*/  R2UR UR11, R3 ;  /* 0x00000000030b72ca */ /* 0x000fe200000e0000 */
[----:B------:R-:W-:Y:S01]  /*2670*/  UMOV UR6, 0x100 ;  /* 0x0000010000067882 */ /* 0x000fe20000000000 */
[----:B------:R-:W-:Y:S01]  /*2680*/  R2UR UR8, R25 ;  /* 0x00000000190872ca */ /* 0x000fe200000e0000 */
[----:B------:R-:W-:Y:S01]  /*2690*/  VIADD R21, R4, 0x33418 ;  /* 0x0003341804157836 */ /* 0x000fe20000000000 */
[----:B------:R-:W-:Y:S01]  /*26a0*/  R2UR UR12, R36 ;  /* 0x00000000240c72ca */ /* 0x000fe200000e0000 */
[----:B-1----:R-:W-:Y:S01]  /*26b0*/  VIADD R19, R4, 0x26800 ;  /* 0x0002680004137836 */ /* 0x002fe20000000000 */
[----:B------:R-:W-:Y:S01]  /*26c0*/  R2UR UR13, R37 ;  /* 0x00000000250d72ca */ /* 0x000fe200000e0000 */
[----:B------:R-:W-:Y:S01]  /*26d0*/  UMOV UR5, UR9 ;  /* 0x0000000900057c82 */ /* 0x000fe20008000000 */
[----:B------:R-:W-:Y:S01]  /*26e0*/  R2UR UR7, R2 ;  /* 0x00000000020772ca */ /* 0x000fe200000e0000 */
[----:B------:R-:W-:Y:S01]  /*26f0*/  VIADD R22, R4, 0x10000 ;  /* 0x0001000004167836 */ /* 0x000fe20000000000 */
[----:B------:R-:W-:Y:S05]  /*2700*/  R2UR UR4, R23 ;  /* 0x00000000170472ca */ /* 0x000fea00000e0000 */
[----:B------:R1:W-:Y:S08]  /*2710*/  UTMALDG.2D [UR8], [UR16], desc[UR14] ;  /* 0x00000e08100075b4 */ /* 0x0003f00008009000 */
[----:B------:R1:W-:Y:S01]  /*2720*/  UTMALDG.2D [UR4], [UR12], desc[UR14] ;  /* 0x00000e040c0075b4 */ /* 0x0003e20008009000 */
[----:B------:R1:W-:Y:S01]  /*2730*/  SYNCS.ARRIVE.TRANS64 RZ, [R4+URZ+0x33410], R27 ;  /* 0x0334101b04ff79a7 */ /* 0x0003e200080000ff */
[----:B------:R-:W3:Y:S02]  /*2740*/  SYNCS.PHASECHK.TRANS64.TRYWAIT P0, [R4+URZ+0x33448], R5 ;  /* 0x03344805040075a7 */ /* 0x000ee400080011ff */
[----:B-1-3--:R-:W-:Y:S05]  /*2750*/  @!P0 BRA `(.L_x_40) ;  /* 0x0000002c00cc8947 */ /* 0x00afea0003800000 */
.L_x_91:
        /* <DEDUP_REMOVED lines=9> */
[----:B-12---:R-:W-:Y:S01]  /*27f0*/  VIADD R17, R4, 0x33420 ;  /* 0x0003342004117836 */ /* 0x006fe20000000000 */
[----:B------:R-:W-:Y:S01]  /*2800*/  R2UR UR12, R36 ;  /* 0x00000000240c72ca */ /* 0x000fe200000e0000 */
[----:B------:R-:W-:Y:S01]  /*2810*/  VIADD R16, R4, 0x2a000 ;  /* 0x0002a00004107836 */ /* 0x000fe20000000000 */
        /* <DEDUP_REMOVED lines=8> */
[----:B------:R-:W2:Y:S02]  /*28a0*/  SYNCS.PHASECHK.TRANS64.TRYWAIT P0, [R4+URZ+0x33450], R5 ;  /* 0x03345005040075a7 */ /* 0x000ea400080011ff */
[----:B-12---:R-:W-:Y:S05]  /*28b0*/  @!P0 BRA `(.L_x_41) ;  /* 0x0000002c00908947 */ /* 0x006fea0003800000 */
.L_x_92:
        /* <DEDUP_REMOVED lines=25> */
[----:B------:R-:W-:Y:S01]  /*2a50*/  UIADD3 UR12, UPT, UPT, UR12, 0x32c00, URZ ;  /* 0x00032c000c0c7890 */ /* 0x000fe2000fffe0ff */
[----:B------:R-:W-:Y:S01]  /*2a60*/  R2UR UR21, R15 ;  /* 0x000000000f1572ca */ /* 0x000fe200000e0000 */
[----:B------:R-:W-:Y:S01]  /*2a70*/  VIADD R34, R4, 0x33428 ;  /* 0x0003342804227836 */ /* 0x000fe20000000000 */
[----:B------:R-:W-:Y:S01]  /*2a80*/  R2UR UR14, R0 ;  /* 0x00000000000e72ca */ /* 0x000fe200000e0000 */
[C---:B------:R-:W-:Y:S02]  /*2a90*/  VIADD R30, R4.reuse, 0x2d800 ;  /* 0x0002d800041e7836 */ /* 0x040fe40000000000 */
[----:B------:R2:W-:Y:S01]  /*2aa0*/  UTMALDG.2D [UR4], [UR26], desc[UR24] ;  /* 0x000018041a0075b4 */ /* 0x0005e20008009000 */
[----:B-1----:R-:W-:Y:S03]  /*2ab0*/  VIADD R35, R4, 0x18000 ;  /* 0x0001800004237836 */ /* 0x002fe60000000000 */
[----:B------:R2:W-:Y:S06]  /*2ac0*/  UTMALDG.2D [UR16], [UR22], desc[UR24] ;  /* 0x00001810160075b4 */ /* 0x0005ec0008009000 */
[----:B------:R2:W-:Y:S01]  /*2ad0*/  UTMALDG.2D [UR12], [UR20], desc[UR24] ;  /* 0x0000180c140075b4 */ /* 0x0005e20008009000 */
[----:B------:R2:W-:Y:S01]  /*2ae0*/  SYNCS.ARRIVE.TRANS64 RZ, [R4+URZ+0x33420], R31 ;  /* 0x0334201f04ff79a7 */ /* 0x0005e200080000ff */
[----:B------:R-:W1:Y:S02]  /*2af0*/  SYNCS.PHASECHK.TRANS64.TRYWAIT P0, [R4+URZ+0x33458], R5 ;  /* 0x03345805040075a7 */ /* 0x000e6400080011ff */
[----:B-12---:R-:W-:Y:S05]  /*2b00*/  @!P0 BRA `(.L_x_42) ;  /* 0x0000002c00188947 */ /* 0x006fea0003800000 */
.L_x_93:
        /* <DEDUP_REMOVED lines=8> */
[----:B------:R-:W-:Y:S02]  /*2b90*/  R2UR UR8, R35 ;  /* 0x00000000230872ca */ /* 0x000fe400000e0000 */
[----:B------:R-:W-:Y:S02]  /*2ba0*/  R2UR UR12, R36 ;  /* 0x00000000240c72ca */ /* 0x000fe400000e0000 */
[----:B------:R-:W-:Y:S01]  /*2bb0*/  R2UR UR13, R37 ;  /* 0x00000000250d72ca */ /* 0x000fe200000e0000 */
[----:B------:R-:W-:Y:S01]  /*2bc0*/  UMOV UR5, UR9 ;  /* 0x0000000900057c82 */ /* 0x000fe20008000000 */
[----:B------:R-:W-:Y:S02]  /*2bd0*/  R2UR UR7, R2 ;  /* 0x00000000020772ca */ /* 0x000fe400000e0000 */
[----:B------:R-:W-:Y:S05]  /*2be0*/  R2UR UR4, R30 ;  /* 0x000000001e0472ca */ /* 0x000fea00000e0000 */
[----:B------:R2:W-:Y:S08]  /*2bf0*/  UTMALDG.2D [UR8], [UR16], desc[UR14] ;  /* 0x00000e08100075b4 */ /* 0x0005f00008009000 */
[----:B------:R2:W-:Y:S01]  /*2c00*/  UTMALDG.2D [UR4], [UR12], desc[UR14] ;  /* 0x00000e040c0075b4 */ /* 0x0005e20008009000 */
[----:B------:R2:W-:Y:S01]  /*2c10*/  SYNCS.ARRIVE.TRANS64 RZ, [R4+URZ+0x33428], R27 ;  /* 0x0334281b04ff79a7 */ /* 0x0005e200080000ff */
[----:B------:R-:W3:Y:S02]  /*2c20*/  SYNCS.PHASECHK.TRANS64.TRYWAIT P0, [R4+URZ+0x33430], RZ ;  /* 0x033430ff040075a7 */ /* 0x000ee400080011ff */
[----:B--23--:R-:W-:Y:S05]  /*2c30*/  @!P0 BRA `(.L_x_43) ;  /* 0x0000002800e88947 */ /* 0x00cfea0003800000 */
.L_x_94:
        /* <DEDUP_REMOVED lines=17> */
[----:B------:R-:W4:Y:S02]  /*2d50*/  SYNCS.PHASECHK.TRANS64.TRYWAIT P0, [R4+URZ+0x33438], RZ ;  /* 0x033438ff040075a7 */ /* 0x000f2400080011ff */
[----:B---34-:R-:W-:Y:S05]  /*2d60*/  @!P0 BRA `(.L_x_44) ;  /* 0x0000002800b08947 */ /* 0x018fea0003800000 */
.L_x_95:
        /* <DEDUP_REMOVED lines=17> */
[----:B------:R-:W5:Y:S02]  /*2e80*/  SYNCS.PHASECHK.TRANS64.TRYWAIT P0, [R4+URZ+0x33440], RZ ;  /* 0x033440ff040075a7 */ /* 0x000f6400080011ff */
[----:B----45:R-:W-:Y:S05]  /*2e90*/  @!P0 BRA `(.L_x_45) ;  /* 0x0000002800788947 */ /* 0x030fea0003800000 */
.L_x_96:
        /* <DEDUP_REMOVED lines=18> */
[----:B------:R-:W-:Y:S02]  /*2fc0*/  R2UR UR7, R2 ;  /* 0x00000000020772ca */ /* 0x000fe400000e0000 */
        /* <DEDUP_REMOVED lines=8> */
[----:B------:R-:W-:Y:S03]  /*3050*/  R2UR UR14, R0 ;  /* 0x00000000000e72ca */ /* 0x000fe600000e0000 */
[----:B------:R5:W-:Y:S04]  /*3060*/  UTMALDG.2D [UR4], [UR26], desc[UR24] ;  /* 0x000018041a0075b4 */ /* 0x000be80008009000 */
[----:B------:R5:W-:Y:S06]  /*3070*/  UTMALDG.2D [UR16], [UR22], desc[UR24] ;  /* 0x00001810160075b4 */ /* 0x000bec0008009000 */
[----:B------:R5:W-:Y:S01]  /*3080*/  UTMALDG.2D [UR12], [UR20], desc[UR24] ;  /* 0x0000180c140075b4 */ /* 0x000be20008009000 */
[----:B------:R5:W-:Y:S01]  /*3090*/  SYNCS.ARRIVE.TRANS64 RZ, [R4+URZ+0x33410], R31 ;  /* 0x0334101f04ff79a7 */ /* 0x000be200080000ff */
[----:B------:R-:W1:Y:S02]  /*30a0*/  SYNCS.PHASECHK.TRANS64.TRYWAIT P0, [R4+URZ+0x33448], RZ ;  /* 0x033448ff040075a7 */ /* 0x000e6400080011ff */
[----:B-1---5:R-:W-:Y:S05]  /*30b0*/  @!P0 BRA `(.L_x_46) ;  /* 0x0000002800048947 */ /* 0x022fea0003800000 */
.L_x_97:
        /* <DEDUP_REMOVED lines=17> */
[----:B------:R-:W1:Y:S02]  /*31d0*/  SYNCS.PHASECHK.TRANS64.TRYWAIT P0, [R4+URZ+0x33450], RZ ;  /* 0x033450ff040075a7 */ /* 0x000e6400080011ff */
[----:B-1---5:R-:W-:Y:S05]  /*31e0*/  @!P0 BRA `(.L_x_47) ;  /* 0x0000002400cc8947 */ /* 0x022fea0003800000 */
.L_x_98:
        /* <DEDUP_REMOVED lines=19> */
.L_x_99:
        /* <DEDUP_REMOVED lines=10> */
[----:B------:R-:W-:Y:S02]  /*33c0*/  R2UR UR12, R36 ;  /* 0x00000000240c72ca */ /* 0x000fe400000e0000 */
[----:B------:R-:W-:Y:S02]  /*33d0*/  R2UR UR13, R37 ;  /* 0x00000000250d72ca */ /* 0x000fe400000e0000 */
[----:B------:R-:W-:Y:S02]  /*33e0*/  R2UR UR4, R30 ;  /* 0x000000001e0472ca */ /* 0x000fe400000e0000 */
[----:B------:R-:W-:Y:S01]  /*33f0*/  R2UR UR7, R2 ;  /* 0x00000000020772ca */ /* 0x000fe200000e0000 */
[----:B------:R-:W-:Y:S01]  /*3400*/  UMOV UR5, UR9 ;  /* 0x0000000900057c82 */ /* 0x000fe20008000000 */
[----:B------:R-:W-:Y:S03]  /*3410*/  ISETP.NE.AND P0, PT, R6, 0x1, PT ;  /* 0x000000010600780c */ /* 0x000fe60003f05270 */
[----:B------:R5:W-:Y:S08]  /*3420*/  UTMALDG.2D [UR8], [UR16], desc[UR14] ;  /* 0x00000e08100075b4 */ /* 0x000bf00008009000 */
[----:B------:R5:W-:Y:S01]  /*3430*/  UTMALDG.2D [UR4], [UR12], desc[UR14] ;  /* 0x00000e040c0075b4 */ /* 0x000be20008009000 */
[----:B------:R5:W-:Y:S02]  /*3440*/  SYNCS.ARRIVE.TRANS64 RZ, [R4+URZ+0x33428], R27 ;  /* 0x0334281b04ff79a7 */ /* 0x000be400080000ff */
[----:B-----5:R-:W-:Y:S05]  /*3450*/  @!P0 EXIT ;  /* 0x000000000000894d */ /* 0x020fea0003800000 */
[----:B------:R-:W-:Y:S02]  /*3460*/  IADD3 R7, PT, PT, R7, 0x8a, RZ ;  /* 0x0000008a07077810 */ /* 0x000fe40007ffe0ff */
[----:B------:R-:W-:Y:S01]  /*3470*/  IADD3 R8, PT, PT, R8, 0x8a, RZ ;  /* 0x0000008a08087810 */ /* 0x000fe20007ffe0ff */
[----:B------:R-:W-:Y:S06]  /*3480*/  BRA `(.L_x_49) ;  /* 0xffffffe800c87947 */ /* 0x000fec000383ffff */
.L_x_23:
[----:B------:R-:W-:-:S04]  /*3490*/  LOP3.LUT R2, R21, 0xfffffffc, RZ, 0xc0, !PT ;  /* 0xfffffffc15027812 */ /* 0x000fc800078ec0ff */
[----:B------:R-:W-:-:S13]  /*34a0*/  ISETP.NE.AND P0, PT, R2, 0x4, PT ;  /* 0x000000040200780c */ /* 0x000fda0003f05270 */
[----:B-1----:R-:W-:Y:S05]  /*34b0*/  @P0 EXIT ;  /* 0x000000000000094d */ /* 0x002fea0003800000 */
[----:B------:R-:W1:Y:S01]  /*34c0*/  S2R R2, SR_CgaCtaId ;  /* 0x0000000000027919 */ /* 0x000e620000008800 */
[----:B------:R-:W-:-:S04]  /*34d0*/  MOV R5, 0x400 ;  /* 0x0000040000057802 */ /* 0x000fc80000000f00 */
[----:B-1----:R-:W-:-:S05]  /*34e0*/  LEA R2, R2, R5, 0x18 ;  /* 0x0000000502027211 */ /* 0x002fca00078ec0ff */
[----:B------:R-:W1:Y:S02]  /*34f0*/  LDS R4, [R2+0x334b0] ;  /* 0x0334b00002047984 */ /* 0x000e640000000800 */
[----:B-1----:R-:W-:-:S13]  /*3500*/  ISETP.NE.AND P0, PT, R4, RZ, PT ;  /* 0x000000ff0400720c */ /* 0x002fda0003f05270 */
[----:B------:R-:W-:Y:S05]  /*3510*/  @!P0 BRA `(.L_x_50) ;  /* 0x0000000000048947 */ /* 0x000fea0003800000 */
[----:B------:R-:W-:Y:S05]  /*3520*/  BPT.TRAP 0x1 ;  /* 0x000000040000795c */ /* 0x000fea0000300000 */
.L_x_50:
[----:B------:R-:W1:Y:S01]  /*3530*/  S2UR UR4, SR_CTAID.X ;  /* 0x00000000000479c3 */ /* 0x000e620000002500 */
[----:B------:R-:W-:Y:S02]  /*3540*/  IADD3 R21, PT, PT, R21, -0x4, RZ ;  /* 0xfffffffc15157810 */ /* 0x000fe40007ffe0ff */
[----:B-1----:R-:W-:-:S13]  /*3550*/  ISETP.LE.U32.AND P0, PT, R3, UR4, PT ;  /* 0x0000000403007c0c */ /* 0x002fda000bf03070 */
[----:B------:R-:W-:Y:S05]  /*3560*/  @P0 BRA `(.L_x_51) ;  /* 0x0000001800d00947 */ /* 0x000fea0003800000 */
[----:B------:R-:W-:Y:S01]  /*3570*/  IMAD.U32 R31, RZ, RZ, UR4 ;  /* 0x00000004ff1f7e24 */ /* 0x000fe2000f8e00ff */
[----:B------:R-:W-:Y:S01]  /*3580*/  MOV R22, 0xffffffff ;  /* 0xffffffff00167802 */ /* 0x000fe20000000f00 */
[----:B------:R-:W-:Y:S02]  /*3590*/  IMAD.SHL.U32 R0, R0, 0x4, RZ ;  /* 0x0000000400007824 */ /* 0x000fe400078e00ff */
[----:B------:R-:W-:Y:S01]  /*35a0*/  IMAD.SHL.U32 R32, R21, 0x800, RZ ;  /* 0x0000080015207824 */ /* 0x000fe200078e00ff */
[----:B------:R-:W-:Y:S01]  /*35b0*/  LOP3.LUT R24, RZ, R31, RZ, 0x33, !PT ;  /* 0x0000001fff187212 */ /* 0x000fe200078e33ff */
[C---:B------:R-:W-:Y:S01]  /*35c0*/  VIADD R28, R0.reuse, 0x1 ;  /* 0x00000001001c7836 */ /* 0x040fe20000000000 */
[----:B------:R-:W-:Y:S01]  /*35d0*/  SHF.R.U32.HI R30, RZ, 0x3, R0 ;  /* 0x00000003ff1e7819 */ /* 0x000fe20000011600 */
[C---:B------:R-:W-:Y:S01]  /*35e0*/  VIADD R4, R0.reuse, 0x2 ;  /* 0x0000000200047836 */ /* 0x040fe20000000000 */
[----:B------:R-:W-:Y:S01]  /*35f0*/  IADD3 R26, PT, PT, R0, 0x3, RZ ;  /* 0x00000003001a7810 */ /* 0x000fe20007ffe0ff */
[----:B------:R-:W-:Y:S01]  /*3600*/  IMAD.IADD R24, R3, 0x1, R24 ;  /* 0x0000000103187824 */ /* 0x000fe200078e0218 */
[----:B------:R-:W-:Y:S01]  /*3610*/  LOP3.LUT R3, R30, 0x3, RZ, 0xc0, !PT ;  /* 0x000000031e037812 */ /* 0x000fe200078ec0ff */
[----:B------:R-:W-:Y:S01]  /*3620*/  IMAD.MOV.U32 R23, RZ, RZ, RZ ;  /* 0x000000ffff177224 */ /* 0x000fe200078e00ff */
[----:B------:R-:W-:Y:S01]  /*3630*/  PRMT R25, R31, 0x7610, R25 ;  /* 0x000076101f197816 */ /* 0x000fe20000000019 */
[----:B------:R-:W-:Y:S01]  /*3640*/  IMAD.HI.U32 R24, R24, 0x76b981db, RZ ;  /* 0x76b981db18187827 */ /* 0x000fe200078e00ff */
[----:B------:R-:W-:-:S02]  /*3650*/  LOP3.LUT R28, R3, 0x5, R28, 0x78, !PT ;  /* 0x00000005031c7812 */ /* 0x000fc400078e781c */
[C---:B------:R-:W-:Y:S02]  /*3660*/  LOP3.LUT R27, R3.reuse, 0x6, R4, 0x78, !PT ;  /* 0x00000006031b7812 */ /* 0x040fe400078e7804 */
[----:B------:R-:W-:Y:S02]  /*3670*/  SHF.R.U32.HI R24, RZ, 0x6, R24 ;  /* 0x00000006ff187819 */ /* 0x000fe40000011618 */
[C---:B------:R-:W-:Y:S02]  /*3680*/  LOP3.LUT R29, R3.reuse, 0x4, R0, 0xf8, !PT ;  /* 0x00000004031d7812 */ /* 0x040fe400078ef800 */
[----:B------:R-:W-:Y:S01]  /*3690*/  LOP3.LUT R26, R3, 0x7, R26, 0x78, !PT ;  /* 0x00000007031a7812 */ /* 0x000fe200078e781a */
[----:B------:R-:W-:-:S07]  /*36a0*/  IMAD.MOV R24, RZ, RZ, -R24 ;  /* 0x000000ffff187224 */ /* 0x000fce00078e0a18 */
.L_x_74:
[----:B------:R-:W-:Y:S01]  /*36b0*/  VIADD R22, R22, 0x1 ;  /* 0x0000000116167836 */ /* 0x000fe20000000000 */
[----:B------:R-:W-:Y:S05]  /*36c0*/  YIELD ;  /* 0x0000000000007946 */ /* 0x000fea0003800000 */
[----:B--2---:R-:W-:Y:S01]  /*36d0*/  IMAD.SHL.U32 R3, R22, 0x8, RZ ;  /* 0x0000000816037824 */ /* 0x004fe200078e00ff */
[----:B------:R-:W-:Y:S01]  /*36e0*/  SHF.R.U32.HI R0, RZ, 0x1, R22 ;  /* 0x00000001ff007819 */ /* 0x000fe20000011616 */
[----:B------:R-:W-:Y:S01]  /*36f0*/  VIADD R24, R24, 0x1 ;  /* 0x0000000118187836 */ /* 0x000fe20000000000 */
[----:B------:R-:W-:Y:S02]  /*3700*/  SHF.R.U32.HI R35, RZ, 0x5, R31 ;  /* 0x00000005ff237819 */ /* 0x000fe4000001161f */
[----:B------:R-:W-:-:S02]  /*3710*/  LOP3.LUT R3, R3, 0x8, RZ, 0xc0, !PT ;  /* 0x0000000803037812 */ /* 0x000fc400078ec0ff */
[----:B------:R-:W-:Y:S01]  /*3720*/  LOP3.LUT R0, R0, 0x1, RZ, 0xc0, !PT ;  /* 0x0000000100007812 */ /* 0x000fe200078ec0ff */
[----:B------:R-:W-:Y:S01]  /*3730*/  IMAD.HI.U32 R35, R35, 0x4a7904b, RZ ;  /* 0x04a7904b23237827 */ /* 0x000fe200078e00ff */
[----:B------:R-:W-:Y:S02]  /*3740*/  ISETP.NE.AND P1, PT, R21, RZ, PT ;  /* 0x000000ff1500720c */ /* 0x000fe40003f25270 */
[----:B------:R-:W-:Y:S01]  /*3750*/  SHF.L.U32 R0, R0, 0x1f, RZ ;  /* 0x0000001f00007819 */ /* 0x000fe200000006ff */
[----:B------:R-:W-:Y:S01]  /*3760*/  IMAD.IADD R3, R2, 0x1, R3 ;  /* 0x0000000102037824 */ /* 0x000fe200078e0203 */
[C---:B------:R-:W-:Y:S01]  /*3770*/  PRMT R4, R35.reuse, 0x9910, RZ ;  /* 0x0000991023047816 */ /* 0x040fe200000000ff */
[----:B------:R-:W-:Y:S01]  /*3780*/  IMAD R39, R35, -0x10, R20 ;  /* 0xfffffff023277824 */ /* 0x000fe200078e0214 */
[----:B------:R-:W-:Y:S01]  /*3790*/  ISETP.NE.AND P0, PT, R24, 0x1, PT ;  /* 0x000000011800780c */ /* 0x000fe20003f05270 */
[----:B------:R-:W1:Y:S02]  /*37a0*/  SYNCS.PHASECHK.TRANS64.TRYWAIT P2, [R3+URZ+0x33490], R0 ;  /* 0x03349000030075a7 */ /* 0x000e6400080411ff */
[----:B------:R-:W-:-:S05]  /*37b0*/  IMAD R4, R4, 0x6e0, RZ ;  /* 0x000006e004047824 */ /* 0x000fca00078e02ff */
[----:B------:R-:W-:-:S04]  /*37c0*/  IADD3 R34, PT, PT, RZ, -R4, RZ ;  /* 0x80000004ff227210 */ /* 0x000fc80007ffe0ff */
[----:B------:R-:W-:Y:S01]  /*37d0*/  PRMT R34, R34, 0x7710, RZ ;  /* 0x0000771022227816 */ /* 0x000fe200000000ff */
[----:B-1----:R-:W-:Y:S06]  /*37e0*/  @!P2 BRA `(.L_x_52) ;  /* 0x000000200074a947 */ /* 0x002fec0003800000 */
.L_x_101:
[----:B------:R-:W-:Y:S01]  /*37f0*/  NOP ;  /* 0x0000000000007918 */ /* 0x000fe20000000000 */
[----:B------:R-:W-:Y:S01]  /*3800*/  LOP3.LUT R4, R22, 0x1, RZ, 0xc0, !PT ;  /* 0x0000000116047812 */ /* 0x000fe200078ec0ff */
[----:B------:R-:W-:Y:S01]  /*3810*/  IMAD.IADD R34, R34, 0x1, R25 ;  /* 0x0000000122227824 */ /* 0x000fe200078e0219 */
[----:B------:R-:W-:Y:S01]  /*3820*/  VIMNMX.U32 R39, PT, PT, R39, 0x10, PT ;  /* 0x0000001027277848 */ /* 0x000fe20003fe0000 */
[----:B------:R-:W-:Y:S06]  /*3830*/  @P1 BRA `(.L_x_53) ;  /* 0x0000000000041947 */ /* 0x000fec0003800000 */
[----:B------:R-:W-:-:S04]  /*3840*/  DEPBAR.LE SB0, 0x1 ;  /* 0x000080400000791a */ /* 0x000fc80000000000 */
.L_x_53:
[----:B-1----:R-:W-:Y:S02]  /*3850*/  LOP3.LUT R5, R34, 0xffff, RZ, 0xc0, !PT ;  /* 0x0000ffff22057812 */ /* 0x002fe400078ec0ff */
[----:B------:R-:W-:Y:S02]  /*3860*/  MOV R10, 0x3880 ;  /* 0x00003880000a7802 */ /* 0x000fe40000000f00 */
[----:B------:R-:W-:Y:S05]  /*3870*/  CALL.REL.NOINC `($__internal_3_$__cuda_sm20_div_u16) ;  /* 0x0000002000907944 */ /* 0x000fea0003c00000 */
[----:B------:R-:W-:Y:S05]  /*3880*/  WARPSYNC.ALL ;  /* 0x0000000000007948 */ /* 0x000fea0003800000 */
[----:B------:R-:W-:Y:S01]  /*3890*/  NOP ;  /* 0x0000000000007918 */ /* 0x000fe20000000000 */
[----:B------:R-:W-:Y:S02]  /*38a0*/  ISETP.NE.AND P1, PT, R21, RZ, PT ;  /* 0x000000ff1500720c */ /* 0x000fe40003f25270 */
[----:B------:R-:W-:Y:S01]  /*38b0*/  R2UR UR7, R4 ;  /* 0x00000000040772ca */ /* 0x000fe200000e0000 */
[----:B------:R-:W-:Y:S01]  /*38c0*/  BAR.SYNC.DEFER_BLOCKING 0x8, 0x80 ;  /* 0x0202000000007b1d */ /* 0x000fe20000010000 */
[----:B------:R-:W-:Y:S01]  /*38d0*/  IMAD R33, R23, 0x2000, R32 ;  /* 0x0000200017217824 */ /* 0x000fe200078e0220 */
[----:B------:R-:W-:-:S02]  /*38e0*/  PRMT R40, R0, 0x9910, RZ ;  /* 0x0000991000287816 */ /* 0x000fc400000000ff */
[----:B------:R-:W-:Y:S01]  /*38f0*/  LOP3.LUT R0, R0, 0xffff, RZ, 0xc0, !PT ;  /* 0x0000ffff00007812 */ /* 0x000fe200078ec0ff */
[----:B------:R-:W-:-:S04]  /*3900*/  IMAD R33, R30, 0x80, R33 ;  /* 0x000000801e217824 */ /* 0x000fc800078e0221 */
[----:B------:R-:W-:Y:S02]  /*3910*/  IMAD R37, R29, 0x10, R33 ;  /* 0x000000101d257824 */ /* 0x000fe400078e0221 */
[----:B------:R-:W-:Y:S01]  /*3920*/  IMAD R0, R0, 0xe0, RZ ;  /* 0x000000e000007824 */ /* 0x000fe200078e02ff */
[----:B------:R-:W-:-:S09]  /*3930*/  UIMAD UR7, UR7, 0xe0, URZ ;  /* 0x000000e0070778a4 */ /* 0x000fd2000f8e02ff */
[----:B------:R-:W1:Y:S01]  /*3940*/  LDTM.x8 R12, tmem[UR7] ;  /* 0x00000007000c79ee */ /* 0x000e6200081c0000 */
[----:B------:R-:W-:Y:S01]  /*3950*/  NOP ;  /* 0x0000000000007918 */ /* 0x000fe20000000000 */
[----:B-1----:R-:W1:Y:S01]  /*3960*/  LDTM.x8 R4, tmem[UR7+0x8] ;  /* 0x00000807000479ee */ /* 0x002e6200081c0000 */
[----:B------:R-:W-:Y:S02]  /*3970*/  F2FP.BF16.F32.PACK_AB R12, R13, R12 ;  /* 0x0000000c0d0c723e */ /* 0x000fe400000010ff */
[----:B------:R-:W-:Y:S02]  /*3980*/  F2FP.BF16.F32.PACK_AB R13, R15, R14 ;  /* 0x0000000e0f0d723e */ /* 0x000fe400000010ff */
[----:B------:R-:W-:Y:S01]  /*3990*/  F2FP.BF16.F32.PACK_AB R14, R17, R16 ;  /* 0x00000010110e723e */ /* 0x000fe200000010ff */
[----:B------:R-:W-:Y:S01]  /*39a0*/  IMAD.IADD R16, R2, 0x1, R37 ;  /* 0x0000000102107824 */ /* 0x000fe200078e0225 */
[----:B------:R-:W-:Y:S02]  /*39b0*/  F2FP.BF16.F32.PACK_AB R15, R19, R18 ;  /* 0x00000012130f723e */ /* 0x000fe400000010ff */
[----:B-1----:R-:W-:Y:S01]  /*39c0*/  F2FP.BF16.F32.PACK_AB R37, R7, R6 ;  /* 0x000000060725723e */ /* 0x002fe200000010ff */
[----:B------:R-:W-:Y:S01]  /*39d0*/  IMAD R7, R28, 0x10, R33 ;  /* 0x000000101c077824 */ /* 0x000fe200078e0221 */
[----:B------:R-:W-:Y:S01]  /*39e0*/  F2FP.BF16.F32.PACK_AB R36, R5, R4 ;  /* 0x000000040524723e */ /* 0x000fe200000010ff */
[----:B------:R1:W-:Y:S01]  /*39f0*/  STS.128 [R16], R12 ;  /* 0x0000000c10007388 */ /* 0x0003e20000000c00 */
[----:B------:R-:W-:Y:S01]  /*3a00*/  PRMT R5, R39, 0x9910, RZ ;  /* 0x0000991027057816 */ /* 0x000fe200000000ff */
[----:B------:R-:W-:Y:S01]  /*3a10*/  IMAD.IADD R42, R2, 0x1, R7 ;  /* 0x00000001022a7824 */ /* 0x000fe200078e0207 */
[----:B------:R-:W-:Y:S01]  /*3a20*/  F2FP.BF16.F32.PACK_AB R38, R9, R8 ;  /* 0x000000080926723e */ /* 0x000fe200000010ff */
[----:B------:R-:W-:Y:S01]  /*3a30*/  NOP ;  /* 0x0000000000007918 */ /* 0x000fe20000000000 */
[----:B------:R-:W-:Y:S01]  /*3a40*/  F2FP.BF16.F32.PACK_AB R39, R11, R10 ;  /* 0x0000000a0b27723e */ /* 0x000fe200000010ff */
[----:B------:R-:W-:-:S04]  /*3a50*/  IMAD R40, R40, R5, RZ ;  /* 0x0000000528287224 */ /* 0x000fc800078e02ff */
[----:B------:R2:W-:Y:S01]  /*3a60*/  STS.128 [R42], R36 ;  /* 0x000000242a007388 */ /* 0x0005e20000000c00 */
[----:B------:R-:W-:-:S05]  /*3a70*/  IMAD.MOV R40, RZ, RZ, -R40 ;  /* 0x000000ffff287224 */ /* 0x000fca00078e0a28 */
[----:B------:R-:W-:-:S05]  /*3a80*/  PRMT R41, R40, 0x7710, RZ ;  /* 0x0000771028297816 */ /* 0x000fca00000000ff */
[----:B------:R-:W-:-:S05]  /*3a90*/  IMAD.IADD R34, R34, 0x1, R41 ;  /* 0x0000000122227824 */ /* 0x000fca00078e0229 */
[----:B------:R-:W-:Y:S01]  /*3aa0*/  LOP3.LUT R34, R34, 0xffff, RZ, 0xc0, !PT ;  /* 0x0000ffff22227812 */ /* 0x000fe200078ec0ff */
[----:B-1----:R-:W1:Y:S01]  /*3ab0*/  LDTM.x8 R12, tmem[UR7+0x10] ;  /* 0x00001007000c79ee */ /* 0x002e6200081c0000 */
[----:B------:R-:W-:Y:S01]  /*3ac0*/  NOP ;  /* 0x0000000000007918 */ /* 0x000fe20000000000 */
[----:B-1----:R-:W1:Y:S02]  /*3ad0*/  LDTM.x8 R4, tmem[UR7+0x18] ;  /* 0x00001807000479ee */ /* 0x002e6400081c0000 */
[----:B------:R-:W-:Y:S01]  /*3ae0*/  IMAD R35, R35, 0x10, R34 ;  /* 0x0000001023237824 */ /* 0x000fe200078e0222 */
[----:B------:R-:W-:Y:S02]  /*3af0*/  F2FP.BF16.F32.PACK_AB R12, R13, R12 ;  /* 0x0000000c0d0c723e */ /* 0x000fe400000010ff */
[----:B------:R-:W-:Y:S02]  /*3b00*/  F2FP.BF16.F32.PACK_AB R13, R15, R14 ;  /* 0x0000000e0f0d723e */ /* 0x000fe400000010ff */
[----:B------:R-:W-:Y:S01]  /*3b10*/  F2FP.BF16.F32.PACK_AB R14, R17, R16 ;  /* 0x00000010110e723e */ /* 0x000fe200000010ff */
[--C-:B------:R-:W-:Y:S01]  /*3b20*/  IMAD R17, R27, 0x10, R33.reuse ;  /* 0x000000101b117824 */ /* 0x100fe200078e0221 */
[----:B-1----:R-:W-:Y:S01]  /*3b30*/  F2FP.BF16.F32.PACK_AB R4, R5, R4 ;  /* 0x000000040504723e */ /* 0x002fe200000010ff */
[----:B------:R-:W-:Y:S01]  /*3b40*/  IMAD R33, R26, 0x10, R33 ;  /* 0x000000101a217824 */ /* 0x000fe200078e0221 */
[----:B------:R-:W-:Y:S01]  /*3b50*/  F2FP.BF16.F32.PACK_AB R15, R19, R18 ;  /* 0x00000012130f723e */ /* 0x000fe200000010ff */
[----:B------:R-:W-:Y:S01]  /*3b60*/  IMAD.IADD R17, R2, 0x1, R17 ;  /* 0x0000000102117824 */ /* 0x000fe200078e0211 */
[----:B------:R-:W-:-:S02]  /*3b70*/  F2FP.BF16.F32.PACK_AB R5, R7, R6 ;  /* 0x000000060705723e */ /* 0x000fc400000010ff */
[----:B------:R-:W-:Y:S01]  /*3b80*/  F2FP.BF16.F32.PACK_AB R6, R9, R8 ;  /* 0x000000080906723e */ /* 0x000fe200000010ff */
[----:B------:R-:W-:Y:S01]  /*3b90*/  IMAD.IADD R8, R2, 0x1, R33 ;  /* 0x0000000102087824 */ /* 0x000fe200078e0221 */
[----:B------:R-:W-:Y:S01]  /*3ba0*/  F2FP.BF16.F32.PACK_AB R7, R11, R10 ;  /* 0x0000000a0b07723e */ /* 0x000fe200000010ff */
[----:B------:R2:W-:Y:S01]  /*3bb0*/  STS.128 [R17], R12 ;  /* 0x0000000c11007388 */ /* 0x0005e20000000c00 */
[----:B------:R-:W-:Y:S01]  /*3bc0*/  NOP ;  /* 0x0000000000007918 */ /* 0x000fe20000000000 */
[----:B------:R-:W-:Y:S02]  /*3bd0*/  IMAD.SHL.U32 R33, R35, 0x80, RZ ;  /* 0x0000008023217824 */ /* 0x000fe400078e00ff */
[----:B------:R2:W-:Y:S01]  /*3be0*/  STS.128 [R8], R4 ;  /* 0x0000000408007388 */ /* 0x0005e20000000c00 */
[----:B------:R1:W-:Y:S06]  /*3bf0*/  MEMBAR.ALL.CTA ;  /* 0x0000000000007992 */ /* 0x0003ec0000008000 */
[----:B-1----:R-:W1:Y:S02]  /*3c00*/  FENCE.VIEW.ASYNC.S ;  /* 0x00000000000073c6 */ /* 0x002e640000000000 */
[----:B-1----:R-:W-:Y:S06]  /*3c10*/  BAR.SYNC.DEFER_BLOCKING 0x8, 0x80 ;  /* 0x0202000000007b1d */ /* 0x002fec0000010000 */
[----:B------:R-:W-:Y:S05]  /*3c20*/  @P1 BRA `(.L_x_54) ;  /* 0x0000000000381947 */ /* 0x000fea0003800000 */
[----:B------:R-:W-:Y:S01]  /*3c30*/  ELECT P2, URZ, PT ;  /* 0x0000000000ff782f */ /* 0x000fe20003840000 */
[----:B------:R-:W-:-:S12]  /*3c40*/  BSSY.RECONVERGENT B0, `(.L_x_54) ;  /* 0x000000c000007945 */ /* 0x000fd80003800200 */
[----:B------:R-:W-:Y:S05]  /*3c50*/  @!P2 BRA `(.L_x_55) ;  /* 0x000000000028a947 */ /* 0x000fea0003800000 */
[----:B------:R-:W1:Y:S01]  /*3c60*/  LDCU.64 UR8, c[0x0][0x348] ;  /* 0x00006900ff0877ac */ /* 0x000e620008000a00 */
[----:B------:R-:W-:Y:S02]  /*3c70*/  R2UR UR10, R23 ;  /* 0x00000000170a72ca */ /* 0x000fe400000e0000 */
[----:B------:R-:W-:Y:S02]  /*3c80*/  R2UR UR4, R2 ;  /* 0x00000000020472ca */ /* 0x000fe400000e0000 */
[----:B------:R-:W-:Y:S02]  /*3c90*/  R2UR UR5, R0 ;  /* 0x00000000000572ca */ /* 0x000fe400000e0000 */
[----:B------:R-:W-:-:S09]  /*3ca0*/  R2UR UR6, R33 ;  /* 0x00000000210672ca */ /* 0x000fd200000e0000 */
[----:B------:R-:W-:Y:S02]  /*3cb0*/  ULEA UR4, UR10, UR4, 0xd ;  /* 0x000000040a047291 */ /* 0x000fe4000f8e68ff */
[----:B-1----:R-:W-:-:S04]  /*3cc0*/  UIADD3 UR8, UP0, UPT, UR8, 0x240, URZ ;  /* 0x0000024008087890 */ /* 0x002fc8000ff1e0ff */
[----:B------:R-:W-:-:S09]  /*3cd0*/  UIADD3.X UR9, UPT, UPT, URZ, UR9, URZ, UP0, !UPT ;  /* 0x00000009ff097290 */ /* 0x000fd200087fe4ff */
[----:B------:R1:W-:Y:S02]  /*3ce0*/  UTMASTG.2D [UR4], [UR8] ;  /* 0x00000004080073b5 */ /* 0x0003e40008008000 */
[----:B-1----:R0:W-:Y:S02]  /*3cf0*/  UTMACMDFLUSH ;  /* 0x00000000000079b7 */ /* 0x0021e40000000000 */
.L_x_55:
[----:B------:R-:W-:Y:S05]  /*3d00*/  BSYNC.RECONVERGENT B0 ;  /* 0x0000000000007941 */ /* 0x000fea0003800200 */
.L_x_54:
[----:B------:R-:W-:Y:S05]  /*3d10*/  @P1 BRA `(.L_x_56) ;  /* 0x0000000000041947 */ /* 0x000fea0003800000 */
[----:B------:R-:W-:-:S04]  /*3d20*/  DEPBAR.LE SB0, 0x1 ;  /* 0x000080400000791a */ /* 0x000fc80000000000 */
.L_x_56:
[----:B------:R-:W-:Y:S01]  /*3d30*/  BAR.SYNC.DEFER_BLOCKING 0x8, 0x80 ;  /* 0x0202000000007b1d */ /* 0x000fe20000010000 */
[----:B------:R-:W-:-:S04]  /*3d40*/  LOP3.LUT R53, R23, 0x1, RZ, 0xc0, !PT ;  /* 0x0000000117357812 */ /* 0x000fc800078ec0ff */
[----:B------:R-:W-:Y:S01]  /*3d50*/  LOP3.LUT R23, R53, 0x1, RZ, 0x3c, !PT ;  /* 0x0000000135177812 */ /* 0x000fe200078e3cff */
[----:B--2---:R-:W1:Y:S04]  /*3d60*/  LDTM.x8 R12, tmem[UR7+0x20] ;  /* 0x00002007000c79ee */ /* 0x004e6800081c0000 */
[C---:B------:R-:W-:Y:S02]  /*3d70*/  IMAD R35, R23.reuse, 0x2000, R32 ;  /* 0x0000200017237824 */ /* 0x040fe400078e0220 */
[----:B------:R-:W-:Y:S02]  /*3d80*/  IMAD R50, R23, 0x2000, R2 ;  /* 0x0000200017327824 */ /* 0x000fe400078e0202 */
[----:B------:R-:W-:-:S04]  /*3d90*/  IMAD R34, R30, 0x80, R35 ;  /* 0x000000801e227824 */ /* 0x000fc800078e0223 */
[--C-:B------:R-:W-:Y:S02]  /*3da0*/  IMAD R37, R29, 0x10, R34.reuse ;  /* 0x000000101d257824 */ /* 0x100fe400078e0222 */
[--C-:B------:R-:W-:Y:S02]  /*3db0*/  IMAD R35, R28, 0x10, R34.reuse ;  /* 0x000000101c237824 */ /* 0x100fe400078e0222 */
[C---:B------:R-:W-:Y:S01]  /*3dc0*/  IMAD.IADD R37, R2.reuse, 0x1, R37 ;  /* 0x0000000102257824 */ /* 0x040fe200078e0225 */
[----:B------:R-:W-:Y:S01]  /*3dd0*/  NOP ;  /* 0x0000000000007918 */ /* 0x000fe20000000000 */
[----:B-1----:R-:W1:Y:S01]  /*3de0*/  LDTM.x8 R4, tmem[UR7+0x28] ;  /* 0x00002807000479ee */ /* 0x002e6200081c0000 */
[----:B------:R-:W-:Y:S02]  /*3df0*/  IMAD.IADD R35, R2, 0x1, R35 ;  /* 0x0000000102237824 */ /* 0x000fe400078e0223 */
[--C-:B------:R-:W-:Y:S02]  /*3e00*/  IMAD R39, R27, 0x10, R34.reuse ;  /* 0x000000101b277824 */ /* 0x100fe400078e0222 */
[----:B------:R-:W-:Y:S01]  /*3e10*/  IMAD R51, R26, 0x10, R34 ;  /* 0x000000101a337824 */ /* 0x000fe200078e0222 */
[----:B------:R-:W-:Y:S01]  /*3e20*/  F2FP.BF16.F32.PACK_AB R44, R13, R12 ;  /* 0x0000000c0d2c723e */ /* 0x000fe200000010ff */
[C---:B------:R-:W-:Y:S01]  /*3e30*/  IMAD.IADD R39, R2.reuse, 0x1, R39 ;  /* 0x0000000102277824 */ /* 0x040fe200078e0227 */
[----:B------:R-:W-:Y:S01]  /*3e40*/  F2FP.BF16.F32.PACK_AB R45, R15, R14 ;  /* 0x0000000e0f2d723e */ /* 0x000fe200000010ff */
[----:B------:R-:W-:Y:S01]  /*3e50*/  IMAD.IADD R51, R2, 0x1, R51 ;  /* 0x0000000102337824 */ /* 0x000fe200078e0233 */
[----:B------:R-:W-:-:S02]  /*3e60*/  F2FP.BF16.F32.PACK_AB R46, R17, R16 ;  /* 0x00000010112e723e */ /* 0x000fc400000010ff */
[----:B------:R-:W-:-:S05]  /*3e70*/  F2FP.BF16.F32.PACK_AB R47, R19, R18 ;  /* 0x00000012132f723e */ /* 0x000fca00000010ff */
[----:B------:R2:W-:Y:S01]  /*3e80*/  STS.128 [R37], R44 ;  /* 0x0000002c25007388 */ /* 0x0005e20000000c00 */
[----:B------:R-:W-:Y:S01]  /*3e90*/  NOP ;  /* 0x0000000000007918 */ /* 0x000fe20000000000 */
[----:B-1----:R-:W1:Y:S01]  /*3ea0*/  LDTM.x8 R12, tmem[UR7+0x30] ;  /* 0x00003007000c79ee */ /* 0x002e6200081c0000 */
[----:B------:R-:W-:Y:S02]  /*3eb0*/  F2FP.BF16.F32.PACK_AB R40, R5, R4 ;  /* 0x000000040528723e */ /* 0x000fe400000010ff */
[----:B------:R-:W-:Y:S02]  /*3ec0*/  F2FP.BF16.F32.PACK_AB R41, R7, R6 ;  /* 0x000000060729723e */ /* 0x000fe400000010ff */
[----:B------:R-:W-:Y:S02]  /*3ed0*/  F2FP.BF16.F32.PACK_AB R42, R9, R8 ;  /* 0x00000008092a723e */ /* 0x000fe400000010ff */
        /* <DEDUP_REMOVED lines=10> */
[----:B-1----:R-:W-:Y:S02]  /*3f80*/  F2FP.BF16.F32.PACK_AB R4, R5, R4 ;  /* 0x000000040504723e */ /* 0x002fe400000010ff */
[----:B------:R-:W-:Y:S02]  /*3f90*/  F2FP.BF16.F32.PACK_AB R5, R7, R6 ;  /* 0x000000060705723e */ /* 0x000fe400000010ff */
[----:B------:R-:W-:Y:S02]  /*3fa0*/  F2FP.BF16.F32.PACK_AB R6, R9, R8 ;  /* 0x000000080906723e */ /* 0x000fe400000010ff */
[----:B------:R-:W-:-:S05]  /*3fb0*/  F2FP.BF16.F32.PACK_AB R7, R11, R10 ;  /* 0x0000000a0b07723e */ /* 0x000fca00000010ff */
        /* <DEDUP_REMOVED lines=11> */
[----:B------:R-:W-:-:S09]  /*4070*/  R2UR UR6, R33 ;  /* 0x00000000210672ca */ /* 0x000fd200000e0000 */
[----:B------:R-:W-:Y:S02]  /*4080*/  UIADD3 UR5, UPT, UPT, UR5, 0x20, URZ ;  /* 0x0000002005057890 */ /* 0x000fe4000fffe0ff */
[----:B-1----:R-:W-:-:S04]  /*4090*/  UIADD3 UR8, UP0, UPT, UR8, 0x240, URZ ;  /* 0x0000024008087890 */ /* 0x002fc8000ff1e0ff */
[----:B------:R-:W-:-:S09]  /*40a0*/  UIADD3.X UR9, UPT, UPT, URZ, UR9, URZ, UP0, !UPT ;  /* 0x00000009ff097290 */ /* 0x000fd200087fe4ff */
[----:B------:R1:W-:Y:S02]  /*40b0*/  UTMASTG.2D [UR4], [UR8] ;  /* 0x00000004080073b5 */ /* 0x0003e40008008000 */
[----:B-1----:R0:W-:Y:S02]  /*40c0*/  UTMACMDFLUSH ;  /* 0x00000000000079b7 */ /* 0x0021e40000000000 */
.L_x_59:
[----:B------:R-:W-:Y:S05]  /*40d0*/  BSYNC.RECONVERGENT B0 ;  /* 0x0000000000007941 */ /* 0x000fea0003800200 */
.L_x_58:
[----:B------:R-:W-:-:S04]  /*40e0*/  DEPBAR.LE SB0, 0x1 ;  /* 0x000080400000791a */ /* 0x000fc80000000000 */
.L_x_57:
[----:B------:R-:W-:Y:S01]  /*40f0*/  BAR.SYNC.DEFER_BLOCKING 0x8, 0x80 ;  /* 0x0202000000007b1d */ /* 0x000fe20000010000 */
[C---:B--2---:R-:W-:Y:S02]  /*4100*/  IMAD R41, R53.reuse, 0x2000, R32 ;  /* 0x0000200035297824 */ /* 0x044fe400078e0220 */
[----:B------:R-:W-:Y:S02]  /*4110*/  IMAD R48, R53, 0x2000, R2 ;  /* 0x0000200035307824 */ /* 0x000fe400078e0202 */
[----:B------:R-:W-:Y:S01]  /*4120*/  IMAD R38, R30, 0x80, R41 ;  /* 0x000000801e267824 */ /* 0x000fe200078e0229 */
[----:B------:R-:W1:Y:S03]  /*4130*/  LDTM.x8 R12, tmem[UR7+0x40] ;  /* 0x00004007000c79ee */ /* 0x000e6600081c0000 */
[----:B------:R-:W-:-:S04]  /*4140*/  IMAD R49, R26, 0x10, R38 ;  /* 0x000000101a317824 */ /* 0x000fc800078e0226 */
[C---:B------:R-:W-:Y:S01]  /*4150*/  IMAD.IADD R49, R2.reuse, 0x1, R49 ;  /* 0x0000000102317824 */ /* 0x040fe200078e0231 */
[----:B------:R-:W-:Y:S01]  /*4160*/  NOP ;  /* 0x0000000000007918 */ /* 0x000fe20000000000 */
[----:B-1----:R-:W1:Y:S01]  /*4170*/  LDTM.x8 R4, tmem[UR7+0x48] ;  /* 0x00004807000479ee */ /* 0x002e6200081c0000 */
[----:B------:R-:W-:Y:S01]  /*4180*/  F2FP.BF16.F32.PACK_AB R44, R13, R12 ;  /* 0x0000000c0d2c723e */ /* 0x000fe200000010ff */
[----:B------:R-:W-:Y:S01]  /*4190*/  IMAD R13, R29, 0x10, R38 ;  /* 0x000000101d0d7824 */ /* 0x000fe200078e0226 */
[----:B------:R-:W-:Y:S02]  /*41a0*/  F2FP.BF16.F32.PACK_AB R45, R15, R14 ;  /* 0x0000000e0f2d723e */ /* 0x000fe400000010ff */
[----:B------:R-:W-:Y:S01]  /*41b0*/  F2FP.BF16.F32.PACK_AB R46, R17, R16 ;  /* 0x00000010112e723e */ /* 0x000fe200000010ff */
[----:B------:R-:W-:Y:S01]  /*41c0*/  IMAD.IADD R36, R2, 0x1, R13 ;  /* 0x0000000102247824 */ /* 0x000fe200078e020d */
[----:B------:R-:W-:-:S05]  /*41d0*/  F2FP.BF16.F32.PACK_AB R47, R19, R18 ;  /* 0x00000012132f723e */ /* 0x000fca00000010ff */
[----:B------:R2:W-:Y:S01]  /*41e0*/  STS.128 [R36], R44 ;  /* 0x0000002c24007388 */ /* 0x0005e20000000c00 */
        /* <DEDUP_REMOVED lines=11> */
[----:B------:R-:W-:Y:S02]  /*42a0*/  F2FP.BF16.F32.PACK_AB R12, R13, R12 ;  /* 0x0000000c0d0c723e */ /* 0x000fe400000010ff */
[----:B------:R-:W-:Y:S02]  /*42b0*/  F2FP.BF16.F32.PACK_AB R13, R15, R14 ;  /* 0x0000000e0f0d723e */ /* 0x000fe400000010ff */
[----:B------:R-:W-:Y:S01]  /*42c0*/  F2FP.BF16.F32.PACK_AB R14, R17, R16 ;  /* 0x00000010110e723e */ /* 0x000fe200000010ff */
[----:B------:R-:W-:Y:S01]  /*42d0*/  IMAD R17, R27, 0x10, R38 ;  /* 0x000000101b117824 */ /* 0x000fe200078e0226 */
[----:B------:R-:W-:-:S03]  /*42e0*/  F2FP.BF16.F32.PACK_AB R15, R19, R18 ;  /* 0x00000012130f723e */ /* 0x000fc600000010ff */
[----:B------:R-:W-:-:S05]  /*42f0*/  IMAD.IADD R38, R2, 0x1, R17 ;  /* 0x0000000102267824 */ /* 0x000fca00078e0211 */
        /* <DEDUP_REMOVED lines=23> */
.L_x_62:
[----:B------:R-:W-:Y:S05]  /*4470*/  BSYNC.RECONVERGENT B0 ;  /* 0x0000000000007941 */ /* 0x000fea0003800200 */
.L_x_61:
[----:B------:R-:W-:-:S04]  /*4480*/  DEPBAR.LE SB0, 0x1 ;  /* 0x000080400000791a */ /* 0x000fc80000000000 */
.L_x_60:
[----:B------:R-:W-:Y:S06]  /*4490*/  BAR.SYNC.DEFER_BLOCKING 0x8, 0x80 ;  /* 0x0202000000007b1d */ /* 0x000fec0000010000 */
[----:B--2---:R-:W1:Y:S01]  /*44a0*/  LDTM.x8 R12, tmem[UR7+0x60] ;  /* 0x00006007000c79ee */ /* 0x004e6200081c0000 */
[----:B------:R-:W-:Y:S01]  /*44b0*/  NOP ;  /* 0x0000000000007918 */ /* 0x000fe20000000000 */
[----:B-1----:R-:W1:Y:S01]  /*44c0*/  LDTM.x8 R4, tmem[UR7+0x68] ;  /* 0x00006807000479ee */ /* 0x002e6200081c0000 */
[----:B------:R-:W-:Y:S02]  /*44d0*/  F2FP.BF16.F32.PACK_AB R44, R13, R12 ;  /* 0x0000000c0d2c723e */ /* 0x000fe400000010ff */
[----:B------:R-:W-:-:S02]  /*44e0*/  F2FP.BF16.F32.PACK_AB R45, R15, R14 ;  /* 0x0000000e0f2d723e */ /* 0x000fc400000010ff */
        /* <DEDUP_REMOVED lines=39> */
.L_x_65:
[----:B------:R-:W-:Y:S05]  /*4760*/  BSYNC.RECONVERGENT B0 ;  /* 0x0000000000007941 */ /* 0x000fea0003800200 */
.L_x_64:
[----:B------:R-:W-:-:S04]  /*4770*/  DEPBAR.LE SB0, 0x1 ;  /* 0x000080400000791a */ /* 0x000fc80000000000 */
.L_x_63:
        /* <DEDUP_REMOVED lines=45> */
.L_x_68:
[----:B------:R-:W-:Y:S05]  /*4a50*/  BSYNC.RECONVERGENT B0 ;  /* 0x0000000000007941 */ /* 0x000fea0003800200 */
.L_x_67:
[----:B------:R-:W-:-:S04]  /*4a60*/  DEPBAR.LE SB0, 0x1 ;  /* 0x000080400000791a */ /* 0x000fc80000000000 */
.L_x_66:
        /* <DEDUP_REMOVED lines=45> */
.L_x_71:
[----:B------:R-:W-:Y:S05]  /*4d40*/  BSYNC.RECONVERGENT B0 ;  /* 0x0000000000007941 */ /* 0x000fea0003800200 */
.L_x_70:
[----:B------:R-:W-:-:S04]  /*4d50*/  DEPBAR.LE SB0, 0x1 ;  /* 0x000080400000791a */ /* 0x000fc80000000000 */
.L_x_69:
[----:B------:R-:W-:Y:S01]  /*4d60*/  BAR.SYNC.DEFER_BLOCKING 0x8, 0x80 ;  /* 0x0202000000007b1d */ /* 0x000fe20000010000 */
[----:B------:R-:W-:-:S05]  /*4d70*/  VIADD R3, R3, 0x334a0 ;  /* 0x000334a003037836 */ /* 0x000fca0000000000 */
[----:B------:R-:W-:Y:S01]  /*4d80*/  PRMT R3, RZ, 0x654, R3 ;  /* 0x00000654ff037816 */ /* 0x000fe20000000003 */
[----:B--2---:R-:W1:Y:S01]  /*4d90*/  LDTM.x8 R12, tmem[UR7+0xc0] ;  /* 0x0000c007000c79ee */ /* 0x004e6200081c0000 */
        /* <DEDUP_REMOVED lines=27> */
[----:B------:R-:W-:Y:S01]  /*4f50*/  NOP ;  /* 0x0000000000007918 */ /* 0x000fe20000000000 */
[----:B------:R2:W-:Y:S01]  /*4f60*/  SYNCS.ARRIVE.TRANS64.RED.A1T0 RZ, [R3+URZ], RZ ;  /* 0x000000ff03ff79a7 */ /* 0x0005e200081004ff */
        /* <DEDUP_REMOVED lines=16> */
.L_x_73:
[----:B------:R-:W-:Y:S05]  /*5070*/  BSYNC.RECONVERGENT B0 ;  /* 0x0000000000007941 */ /* 0x000fea0003800200 */
.L_x_72:
[----:B------:R-:W-:Y:S02]  /*5080*/  IADD3 R25, PT, PT, R25, 0x8a, RZ ;  /* 0x0000008a19197810 */ /* 0x000fe40007ffe0ff */
[----:B------:R-:W-:Y:S01]  /*5090*/  IADD3 R31, PT, PT, R31, 0x8a, RZ ;  /* 0x0000008a1f1f7810 */ /* 0x000fe20007ffe0ff */
[----:B------:R-:W-:Y:S06]  /*50a0*/  @P0 BRA `(.L_x_74) ;  /* 0xffffffe400800947 */ /* 0x000fec000383ffff */
.L_x_51:
[----:B------:R-:W-:-:S13]  /*50b0*/  ISETP.NE.AND P0, PT, R21, 0x3, PT ;  /* 0x000000031500780c */ /* 0x000fda0003f05270 */
[----:B------:R-:W-:Y:S05]  /*50c0*/  @P0 EXIT ;  /* 0x000000000000094d */ /* 0x000fea0003800000 */
[----:B------:R-:W-:Y:S05]  /*50d0*/  WARPSYNC.ALL ;  /* 0x0000000000007948 */ /* 0x000fea0003800000 */
[----:B------:R-:W-:Y:S01]  /*50e0*/  NOP ;  /* 0x0000000000007918 */ /* 0x000fe20000000000 */
[----:B------:R-:W1:Y:S01]  /*50f0*/  S2UR UR5, SR_CgaCtaId ;  /* 0x00000000000579c3 */ /* 0x000e620000008800 */
[----:B------:R-:W-:Y:S02]  /*5100*/  UMOV UR4, 0x50 ;  /* 0x0000005000047882 */ /* 0x000fe40000000000 */
[----:B-1----:R-:W-:-:S09]  /*5110*/  ULEA UR5, UR5, UR4, 0x18 ;  /* 0x0000000405057291 */ /* 0x002fd2000f8ec0ff */
[----:B------:R-:W1:Y:S02]  /*5120*/  LDS R2, [UR5] ;  /* 0x00000005ff027984 */ /* 0x000e640008000800 */
[----:B-1----:R-:W-:-:S04]  /*5130*/  LOP3.LUT R0, R2, 0xffff, RZ, 0xc0, !PT ;  /* 0x0000ffff02007812 */ /* 0x002fc800078ec0ff */
[----:B------:R-:W-:-:S13]  /*5140*/  ISETP.NE.AND P0, PT, R0, 0xffff, PT ;  /* 0x0000ffff0000780c */ /* 0x000fda0003f05270 */
[----:B------:R-:W-:Y:S05]  /*5150*/  @P0 BRA `(.L_x_75) ;  /* 0x0000000000480947 */ /* 0x000fea0003800000 */
[----:B------:R-:W-:-:S04]  /*5160*/  SHF.R.U32.HI R0, RZ, 0x10, R2 ;  /* 0x00000010ff007819 */ /* 0x000fc80000011602 */
[----:B------:R-:W-:-:S04]  /*5170*/  LOP3.LUT R0, R0, 0x1, RZ, 0xc0, !PT ;  /* 0x0000000100007812 */ /* 0x000fc800078ec0ff */
[----:B------:R-:W-:-:S13]  /*5180*/  ISETP.NE.AND P0, PT, R0, 0x1, PT ;  /* 0x000000010000780c */ /* 0x000fda0003f05270 */
[----:B------:R-:W-:Y:S05]  /*5190*/  @P0 BRA `(.L_x_76) ;  /* 0x00000000002c0947 */ /* 0x000fea0003800000 */
[----:B------:R-:W1:Y:S01]  /*51a0*/  S2R R0, SR_LANEID ;  /* 0x0000000000007919 */ /* 0x000e620000000000 */
[----:B------:R-:W-:Y:S01]  /*51b0*/  IMAD.MOV.U32 R2, RZ, RZ, -0x20000 ;  /* 0xfffe0000ff027424 */ /* 0x000fe200078e00ff */
[----:B------:R-:W-:Y:S02]  /*51c0*/  VOTEU.ANY UR6, UPT, PT ;  /* 0x0000000000067886 */ /* 0x000fe400038e0100 */
[----:B------:R-:W-:Y:S01]  /*51d0*/  UFLO.U32 UR6, UR6 ;  /* 0x00000006000672bd */ /* 0x000fe200080e0000 */
[----:B------:R-:W3:Y:S05]  /*51e0*/  REDUX UR4, R2 ;  /* 0x00000000020473c4 */ /* 0x000eea0000000000 */
[----:B-1----:R-:W-:-:S02]  /*51f0*/  ISETP.EQ.U32.AND P0, PT, R0, UR6, PT ;  /* 0x0000000600007c0c */ /* 0x002fc4000bf02070 */
[----:B---3--:R-:W-:Y:S01]  /*5200*/  MOV R0, UR4 ;  /* 0x0000000400007c02 */ /* 0x008fe20008000f00 */
[----:B------:R-:W-:-:S05]  /*5210*/  UMOV UR4, 0xfffe0000 ;  /* 0xfffe000000047882 */ /* 0x000fca0000000000 */
[----:B------:R1:W-:Y:S05]  /*5220*/  UTCATOMSWS.AND URZ, UR4 ;  /* 0x0000000400ff79e3 */ /* 0x0003ea0008000000 */
[----:B------:R1:W-:Y:S01]  /*5230*/  @P0 ATOMS.AND RZ, [UR5], R0 ;  /* 0x00000000ffff098c */ /* 0x0003e2000a800005 */
[----:B------:R-:W-:Y:S05]  /*5240*/  BRA `(.L_x_77) ;  /* 0x0000000000147947 */ /* 0x000fea0003800000 */
.L_x_76:
[----:B------:R-:W-:Y:S02]  /*5250*/  MOV R2, 0x5270 ;  /* 0x0000527000027802 */ /* 0x000fe40000000f00 */
[----:B--2---:R-:W-:Y:S05]  /*5260*/  CALL.REL.NOINC `($__internal_0_$__cuda_sm10x_tcgen05_guardrail_trap_col_being_dealloced_not_returned_by_alloc) ;  /* 0x0000000400f07944 */ /* 0x004fea0003c00000 */
[----:B------:R-:W-:Y:S05]  /*5270*/  BRA `(.L_x_77) ;  /* 0x0000000000087947 */ /* 0x000fea0003800000 */
.L_x_75:
[----:B------:R-:W-:Y:S02]  /*5280*/  MOV R2, 0x52a0 ;  /* 0x000052a000027802 */ /* 0x000fe40000000f00 */
[----:B--2---:R-:W-:Y:S05]  /*5290*/  CALL.REL.NOINC `($__internal_2_$__cuda_sm10x_tcgen05_guardrail_trap_unallocated_columns_being_dealloced) ;  /* 0x0000000400fc7944 */ /* 0x004fea0003c00000 */
.L_x_77:
[----:B------:R-:W-:Y:S01]  /*52a0*/  NOP ;  /* 0x0000000000007918 */ /* 0x000fe20000000000 */
[----:B-1----:R-:W-:Y:S05]  /*52b0*/  EXIT ;  /* 0x000000000000794d */ /* 0x002fea0003800000 */
.L_x_13:
[----:B------:R-:W-:-:S07]  /*52c0*/  MOV R7, R6 ;  /* 0x0000000600077202 */ /* 0x000fce0000000f00 */
.L_x_78:
[----:B-1----:R1:W2:Y:S02]  /*52d0*/  SYNCS.PHASECHK.TRANS64.TRYWAIT P0, [R10+URZ], R7 ;  /* 0x000000070a0075a7 */ /* 0x0022a400080011ff */
[----:B--2---:R-:W-:Y:S05]  /*52e0*/  @!P0 NANOSLEEP.SYNCS 0x989680 ;  /* 0x009896800000895d */ /* 0x004fea0003900000 */
[----:B------:R-:W2:Y:S02]  /*52f0*/  @!P0 SYNCS.PHASECHK.TRANS64 P0, [R10+URZ], R7 ;  /* 0x000000070a0085a7 */ /* 0x000ea400080010ff */
[----:B--2---:R-:W-:Y:S05]  /*5300*/  @!P0 BRA `(.L_x_78) ;  /* 0xfffffffc00f08947 */ /* 0x004fea000383ffff */
[----:B------:R-:W-:Y:S05]  /*5310*/  BRA `(.L_x_12) ;  /* 0xffffffb4001c7947 */ /* 0x000fea000383ffff */
.L_x_16:
[----:B------:R-:W-:-:S07]  /*5320*/  MOV R3, R2 ;  /* 0x0000000200037202 */ /* 0x000fce0000000f00 */
.L_x_79:
[----:B-1----:R1:W2:Y:S02]  /*5330*/  SYNCS.PHASECHK.TRANS64.TRYWAIT P0, [R6+URZ], R3 ;  /* 0x00000003060075a7 */ /* 0x0022a400080011ff */
[----:B--2---:R-:W-:Y:S05]  /*5340*/  @!P0 NANOSLEEP.SYNCS 0x989680 ;  /* 0x009896800000895d */ /* 0x004fea0003900000 */
[----:B------:R-:W2:Y:S02]  /*5350*/  @!P0 SYNCS.PHASECHK.TRANS64 P0, [R6+URZ], R3 ;  /* 0x00000003060085a7 */ /* 0x000ea400080010ff */
[----:B--2---:R-:W-:Y:S05]  /*5360*/  @!P0 BRA `(.L_x_79) ;  /* 0xfffffffc00f08947 */ /* 0x004fea000383ffff */
[----:B------:R-:W-:Y:S05]  /*5370*/  BRA `(.L_x_15) ;  /* 0xffffffb400847947 */ /* 0x000fea000383ffff */
.L_x_24:
[----:B------:R-:W-:-:S07]  /*5380*/  MOV R4, R5 ;  /* 0x0000000500047202 */ /* 0x000fce0000000f00 */
.L_x_80:
[----:B-1----:R1:W2:Y:S02]  /*5390*/  SYNCS.PHASECHK.TRANS64.TRYWAIT P0, [R2+URZ+0x33400], R5 ;  /* 0x03340005020075a7 */ /* 0x0022a400080011ff */
[----:B--2---:R-:W-:Y:S05]  /*53a0*/  @!P0 NANOSLEEP.SYNCS 0x989680 ;  /* 0x009896800000895d */ /* 0x004fea0003900000 */
[----:B------:R-:W2:Y:S02]  /*53b0*/  @!P0 SYNCS.PHASECHK.TRANS64 P0, [R2+URZ+0x33400], R5 ;  /* 0x03340005020085a7 */ /* 0x000ea400080010ff */
[----:B--2---:R-:W-:Y:S05]  /*53c0*/  @!P0 BRA `(.L_x_80) ;  /* 0xfffffffc00f08947 */ /* 0x004fea000383ffff */
[----:B------:R-:W-:Y:S05]  /*53d0*/  BRA `(.L_x_81) ;  /* 0xffffffb800bc7947 */ /* 0x000fea000383ffff */
.L_x_29:
[----:B------:R-:W-:Y:S02]  /*53e0*/  MOV R10, UR10 ;  /* 0x0000000a000a7c02 */ /* 0x000fe40008000f00 */
[----:B------:R-:W-:Y:S02]  /*53f0*/  MOV R11, UR10 ;  /* 0x0000000a000b7c02 */ /* 0x000fe40008000f00 */
[----:B------:R-:W-:-:S07]  /*5400*/  MOV R3, UR8 ;  /* 0x0000000800037c02 */ /* 0x000fce0008000f00 */
.L_x_82:
[----:B-1----:R1:W2:Y:S02]  /*5410*/  SYNCS.PHASECHK.TRANS64.TRYWAIT P1, [R3+URZ+0x334a0], R11 ;  /* 0x0334a00b030075a7 */ /* 0x0022a400080211ff */
[----:B--2---:R-:W-:Y:S05]  /*5420*/  @!P1 NANOSLEEP.SYNCS 0x989680 ;  /* 0x009896800000995d */ /* 0x004fea0003900000 */
[----:B------:R-:W2:Y:S02]  /*5430*/  @!P1 SYNCS.PHASECHK.TRANS64 P1, [R3+URZ+0x334a0], R11 ;  /* 0x0334a00b030095a7 */ /* 0x000ea400080210ff */
[----:B--2---:R-:W-:Y:S05]  /*5440*/  @!P1 BRA `(.L_x_82) ;  /* 0xfffffffc00f09947 */ /* 0x004fea000383ffff */
[----:B------:R-:W-:Y:S05]  /*5450*/  BRA `(.L_x_83) ;  /* 0xffffffc0005c7947 */ /* 0x000fea000383ffff */
.L_x_30:
[----:B------:R-:W-:Y:S02]  /*5460*/  MOV R5, UR14 ;  /* 0x0000000e00057c02 */ /* 0x000fe40008000f00 */
[----:B------:R-:W-:Y:S07]  /*5470*/  MOV R10, R11 ;  /* 0x0000000b000a7202 */ /* 0x000fee0000000f00 */
.L_x_84:
[----:B-1----:R1:W2:Y:S02]  /*5480*/  SYNCS.PHASECHK.TRANS64.TRYWAIT P1, [R5+URZ+0x33460], R11 ;  /* 0x0334600b050075a7 */ /* 0x0022a400080211ff */
[----:B--2---:R-:W-:Y:S05]  /*5490*/  @!P1 NANOSLEEP.SYNCS 0x989680 ;  /* 0x009896800000995d */ /* 0x004fea0003900000 */
[----:B------:R-:W2:Y:S02]  /*54a0*/  @!P1 SYNCS.PHASECHK.TRANS64 P1, [R5+URZ+0x33460], R11 ;  /* 0x0334600b050095a7 */ /* 0x000ea400080210ff */
[----:B--2---:R-:W-:Y:S05]  /*54b0*/  @!P1 BRA `(.L_x_84) ;  /* 0xfffffffc00f09947 */ /* 0x004fea000383ffff */
[----:B------:R-:W-:Y:S05]  /*54c0*/  BRA `(.L_x_85) ;  /* 0xffffffc000687947 */ /* 0x000fea000383ffff */
.L_x_32:
[----:B------:R-:W-:Y:S02]  /*54d0*/  MOV R3, UR10 ;  /* 0x0000000a00037c02 */ /* 0x000fe40008000f00 */
[----:B------:R-:W-:Y:S07]  /*54e0*/  MOV R12, R13 ;  /* 0x0000000d000c7202 */ /* 0x000fee0000000f00 */
.L_x_86:
[----:B-1----:R1:W2:Y:S02]  /*54f0*/  SYNCS.PHASECHK.TRANS64.TRYWAIT P1, [R3+URZ+0x33460], R13 ;  /* 0x0334600d030075a7 */ /* 0x0022a400080211ff */
[----:B--2---:R-:W-:Y:S05]  /*5500*/  @!P1 NANOSLEEP.SYNCS 0x989680 ;  /* 0x009896800000995d */ /* 0x004fea0003900000 */
[----:B------:R-:W2:Y:S02]  /*5510*/  @!P1 SYNCS.PHASECHK.TRANS64 P1, [R3+URZ+0x33460], R13 ;  /* 0x0334600d030095a7 */ /* 0x000ea400080210ff */
[----:B--2---:R-:W-:Y:S05]  /*5520*/  @!P1 BRA `(.L_x_86) ;  /* 0xfffffffc00f09947 */ /* 0x004fea000383ffff */
[----:B------:R-:W-:Y:S05]  /*5530*/  BRA `(.L_x_87) ;  /* 0xffffffc400447947 */ /* 0x000fea000383ffff */
.L_x_37:
[----:B------:R-:W-:Y:S01]  /*5540*/  HFMA2 R18, -RZ, RZ, -0.0 , 0 ;  /* 0x80000000ff127431 */ /* 0x000fe200000001ff */
[----:B-1----:R-:W-:Y:S04]  /*5550*/  MOV R19, 0x80000000 ;  /* 0x8000000000137802 */ /* 0x002fe80000000f00 */
[----:B------:R1:W2:Y:S03]  /*5560*/  SYNCS.PHASECHK.TRANS64.TRYWAIT P0, [R4+URZ+0x33430], R19 ;  /* 0x03343013040075a7 */ /* 0x0002a600080011ff */
[----:B--2---:R-:W-:Y:S05]  /*5570*/  @!P0 NANOSLEEP.SYNCS 0x989680 ;  /* 0x009896800000895d */ /* 0x004fea0003900000 */
[----:B------:R-:W2:Y:S02]  /*5580*/  @!P0 SYNCS.PHASECHK.TRANS64 P0, [R4+URZ+0x33430], R19 ;  /* 0x03343013040085a7 */ /* 0x000ea400080010ff */
[----:B--2---:R-:W-:Y:S05]  /*5590*/  @!P0 BRA `(.L_x_37) ;  /* 0xfffffffc00e88947 */ /* 0x004fea000383ffff */
[----:B------:R-:W-:Y:S05]  /*55a0*/  BRA `(.L_x_88) ;  /* 0xffffffcc001c7947 */ /* 0x000fea000383ffff */
.L_x_38:
[----:B------:R-:W-:Y:S01]  /*55b0*/  HFMA2 R16, -RZ, RZ, -0.0 , 0 ;  /* 0x80000000ff107431 */ /* 0x000fe200000001ff */
[----:B--2---:R-:W-:Y:S04]  /*55c0*/  MOV R17, 0x80000000 ;  /* 0x8000000000117802 */ /* 0x004fe80000000f00 */
[----:B------:R2:W3:Y:S03]  /*55d0*/  SYNCS.PHASECHK.TRANS64.TRYWAIT P0, [R4+URZ+0x33438], R17 ;  /* 0x03343811040075a7 */ /* 0x0004e600080011ff */
[----:B---3--:R-:W-:Y:S05]  /*55e0*/  @!P0 NANOSLEEP.SYNCS 0x989680 ;  /* 0x009896800000895d */ /* 0x008fea0003900000 */
[----:B------:R-:W3:Y:S02]  /*55f0*/  @!P0 SYNCS.PHASECHK.TRANS64 P0, [R4+URZ+0x33438], R17 ;  /* 0x03343811040085a7 */ /* 0x000ee400080010ff */
[----:B---3--:R-:W-:Y:S05]  /*5600*/  @!P0 BRA `(.L_x_38) ;  /* 0xfffffffc00e88947 */ /* 0x008fea000383ffff */
[----:B------:R-:W-:Y:S05]  /*5610*/  BRA `(.L_x_89) ;  /* 0xffffffcc009c7947 */ /* 0x000fea000383ffff */
.L_x_39:
[----:B------:R-:W-:Y:S01]  /*5620*/  HFMA2 R16, -RZ, RZ, -0.0 , 0 ;  /* 0x80000000ff107431 */ /* 0x000fe200000001ff */
[----:B--2---:R-:W-:Y:S04]  /*5630*/  MOV R17, 0x80000000 ;  /* 0x8000000000117802 */ /* 0x004fe80000000f00 */
[----:B------:R2:W3:Y:S03]  /*5640*/  SYNCS.PHASECHK.TRANS64.TRYWAIT P0, [R4+URZ+0x33440], R17 ;  /* 0x03344011040075a7 */ /* 0x0004e600080011ff */
[----:B---3--:R-:W-:Y:S05]  /*5650*/  @!P0 NANOSLEEP.SYNCS 0x989680 ;  /* 0x009896800000895d */ /* 0x008fea0003900000 */
[----:B------:R-:W3:Y:S02]  /*5660*/  @!P0 SYNCS.PHASECHK.TRANS64 P0, [R4+URZ+0x33440], R17 ;  /* 0x03344011040085a7 */ /* 0x000ee400080010ff */
[----:B---3--:R-:W-:Y:S05]  /*5670*/  @!P0 BRA `(.L_x_39) ;  /* 0xfffffffc00e88947 */ /* 0x008fea000383ffff */
[----:B------:R-:W-:Y:S05]  /*5680*/  BRA `(.L_x_90) ;  /* 0xffffffcc00dc7947 */ /* 0x000fea000383ffff */
.L_x_40:
[----:B------:R-:W-:Y:S01]  /*5690*/  HFMA2 R16, -RZ, RZ, -0.0 , 0 ;  /* 0x80000000ff107431 */ /* 0x000fe200000001ff */
[----:B-12---:R-:W-:Y:S04]  /*56a0*/  MOV R17, 0x80000000 ;  /* 0x8000000000117802 */ /* 0x006fe80000000f00 */
[----:B------:R1:W2:Y:S03]  /*56b0*/  SYNCS.PHASECHK.TRANS64.TRYWAIT P0, [R4+URZ+0x33448], R17 ;  /* 0x03344811040075a7 */ /* 0x0002a600080011ff */
[----:B--2---:R-:W-:Y:S05]  /*56c0*/  @!P0 NANOSLEEP.SYNCS 0x989680 ;  /* 0x009896800000895d */ /* 0x004fea0003900000 */
[----:B------:R-:W2:Y:S02]  /*56d0*/  @!P0 SYNCS.PHASECHK.TRANS64 P0, [R4+URZ+0x33448], R17 ;  /* 0x03344811040085a7 */ /* 0x000ea400080010ff */
[----:B--2---:R-:W-:Y:S05]  /*56e0*/  @!P0 BRA `(.L_x_40) ;  /* 0xfffffffc00e88947 */ /* 0x004fea000383ffff */
[----:B------:R-:W-:Y:S05]  /*56f0*/  BRA `(.L_x_91) ;  /* 0xffffffd000187947 */ /* 0x000fea000383ffff */
.L_x_41:
[----:B------:R-:W-:Y:S01]  /*5700*/  HFMA2 R34, -RZ, RZ, -0.0 , 0 ;  /* 0x80000000ff227431 */ /* 0x000fe200000001ff */
[----:B-1----:R-:W-:Y:S04]  /*5710*/  MOV R35, 0x80000000 ;  /* 0x8000000000237802 */ /* 0x002fe80000000f00 */
[----:B------:R1:W2:Y:S03]  /*5720*/  SYNCS.PHASECHK.TRANS64.TRYWAIT P0, [R4+URZ+0x33450], R35 ;  /* 0x03345023040075a7 */ /* 0x0002a600080011ff */
[----:B--2---:R-:W-:Y:S05]  /*5730*/  @!P0 NANOSLEEP.SYNCS 0x989680 ;  /* 0x009896800000895d */ /* 0x004fea0003900000 */
[----:B------:R-:W2:Y:S02]  /*5740*/  @!P0 SYNCS.PHASECHK.TRANS64 P0, [R4+URZ+0x33450], R35 ;  /* 0x03345023040085a7 */ /* 0x000ea400080010ff */
[----:B--2---:R-:W-:Y:S05]  /*5750*/  @!P0 BRA `(.L_x_41) ;  /* 0xfffffffc00e88947 */ /* 0x004fea000383ffff */
[----:B------:R-:W-:Y:S05]  /*5760*/  BRA `(.L_x_92) ;  /* 0xffffffd000547947 */ /* 0x000fea000383ffff */
.L_x_42:
[----:B------:R-:W-:Y:S01]  /*5770*/  HFMA2 R40, -RZ, RZ, -0.0 , 0 ;  /* 0x80000000ff287431 */ /* 0x000fe200000001ff */
[----:B-1----:R-:W-:Y:S04]  /*5780*/  MOV R41, 0x80000000 ;  /* 0x8000000000297802 */ /* 0x002fe80000000f00 */
[----:B------:R1:W2:Y:S03]  /*5790*/  SYNCS.PHASECHK.TRANS64.TRYWAIT P0, [R4+URZ+0x33458], R41 ;  /* 0x03345829040075a7 */ /* 0x0002a600080011ff */
[----:B--2---:R-:W-:Y:S05]  /*57a0*/  @!P0 NANOSLEEP.SYNCS 0x989680 ;  /* 0x009896800000895d */ /* 0x004fea0003900000 */
[----:B------:R-:W2:Y:S02]  /*57b0*/  @!P0 SYNCS.PHASECHK.TRANS64 P0, [R4+URZ+0x33458], R41 ;  /* 0x03345829040085a7 */ /* 0x000ea400080010ff */
[----:B--2---:R-:W-:Y:S05]  /*57c0*/  @!P0 BRA `(.L_x_42) ;  /* 0xfffffffc00e88947 */ /* 0x004fea000383ffff */
[----:B------:R-:W-:Y:S05]  /*57d0*/  BRA `(.L_x_93) ;  /* 0xffffffd000cc7947 */ /* 0x000fea000383ffff */
.L_x_43:
[----:B--2---:R2:W3:Y:S02]  /*57e0*/  SYNCS.PHASECHK.TRANS64.TRYWAIT P0, [R4+URZ+0x33430], RZ ;  /* 0x033430ff040075a7 */ /* 0x0044e400080011ff */
[----:B---3--:R-:W-:Y:S05]  /*57f0*/  @!P0 NANOSLEEP.SYNCS 0x989680 ;  /* 0x009896800000895d */ /* 0x008fea0003900000 */
[----:B------:R-:W3:Y:S02]  /*5800*/  @!P0 SYNCS.PHASECHK.TRANS64 P0, [R4+URZ+0x33430], RZ ;  /* 0x033430ff040085a7 */ /* 0x000ee400080010ff */
[----:B---3--:R-:W-:Y:S05]  /*5810*/  @!P0 BRA `(.L_x_43) ;  /* 0xfffffffc00f08947 */ /* 0x008fea000383ffff */
[----:B------:R-:W-:Y:S05]  /*5820*/  BRA `(.L_x_94) ;  /* 0xffffffd400047947 */ /* 0x000fea000383ffff */
.L_x_44:
[----:B---3--:R3:W4:Y:S02]  /*5830*/  SYNCS.PHASECHK.TRANS64.TRYWAIT P0, [R4+URZ+0x33438], RZ ;  /* 0x033438ff040075a7 */ /* 0x00872400080011ff */
[----:B----4-:R-:W-:Y:S05]  /*5840*/  @!P0 NANOSLEEP.SYNCS 0x989680 ;  /* 0x009896800000895d */ /* 0x010fea0003900000 */
[----:B------:R-:W4:Y:S02]  /*5850*/  @!P0 SYNCS.PHASECHK.TRANS64 P0, [R4+URZ+0x33438], RZ ;  /* 0x033438ff040085a7 */ /* 0x000f2400080010ff */
[----:B----4-:R-:W-:Y:S05]  /*5860*/  @!P0 BRA `(.L_x_44) ;  /* 0xfffffffc00f08947 */ /* 0x010fea000383ffff */
[----:B------:R-:W-:Y:S05]  /*5870*/  BRA `(.L_x_95) ;  /* 0xffffffd4003c7947 */ /* 0x000fea000383ffff */
.L_x_45:
[----:B----4-:R4:W5:Y:S02]  /*5880*/  SYNCS.PHASECHK.TRANS64.TRYWAIT P0, [R4+URZ+0x33440], RZ ;  /* 0x033440ff040075a7 */ /* 0x01096400080011ff */
[----:B-----5:R-:W-:Y:S05]  /*5890*/  @!P0 NANOSLEEP.SYNCS 0x989680 ;  /* 0x009896800000895d */ /* 0x020fea0003900000 */
[----:B------:R-:W5:Y:S02]  /*58a0*/  @!P0 SYNCS.PHASECHK.TRANS64 P0, [R4+URZ+0x33440], RZ ;  /* 0x033440ff040085a7 */ /* 0x000f6400080010ff */
[----:B-----5:R-:W-:Y:S05]  /*58b0*/  @!P0 BRA `(.L_x_45) ;  /* 0xfffffffc00f08947 */ /* 0x020fea000383ffff */
[----:B------:R-:W-:Y:S05]  /*58c0*/  BRA `(.L_x_96) ;  /* 0xffffffd400747947 */ /* 0x000fea000383ffff */
.L_x_46:
[----:B-1----:R1:W5:Y:S02]  /*58d0*/  SYNCS.PHASECHK.TRANS64.TRYWAIT P0, [R4+URZ+0x33448], RZ ;  /* 0x033448ff040075a7 */ /* 0x00236400080011ff */
[----:B-----5:R-:W-:Y:S05]  /*58e0*/  @!P0 NANOSLEEP.SYNCS 0x989680 ;  /* 0x009896800000895d */ /* 0x020fea0003900000 */
[----:B------:R-:W5:Y:S02]  /*58f0*/  @!P0 SYNCS.PHASECHK.TRANS64 P0, [R4+URZ+0x33448], RZ ;  /* 0x033448ff040085a7 */ /* 0x000f6400080010ff */
[----:B-----5:R-:W-:Y:S05]  /*5900*/  @!P0 BRA `(.L_x_46) ;  /* 0xfffffffc00f08947 */ /* 0x020fea000383ffff */
[----:B------:R-:W-:Y:S05]  /*5910*/  BRA `(.L_x_97) ;  /* 0xffffffd400e87947 */ /* 0x000fea000383ffff */
.L_x_47:
[----:B-1----:R1:W5:Y:S02]  /*5920*/  SYNCS.PHASECHK.TRANS64.TRYWAIT P0, [R4+URZ+0x33450], RZ ;  /* 0x033450ff040075a7 */ /* 0x00236400080011ff */
[----:B-----5:R-:W-:Y:S05]  /*5930*/  @!P0 NANOSLEEP.SYNCS 0x989680 ;  /* 0x009896800000895d */ /* 0x020fea0003900000 */
[----:B------:R-:W5:Y:S02]  /*5940*/  @!P0 SYNCS.PHASECHK.TRANS64 P0, [R4+URZ+0x33450], RZ ;  /* 0x033450ff040085a7 */ /* 0x000f6400080010ff */
[----:B-----5:R-:W-:Y:S05]  /*5950*/  @!P0 BRA `(.L_x_47) ;  /* 0xfffffffc00f08947 */ /* 0x020fea000383ffff */
[----:B------:R-:W-:Y:S05]  /*5960*/  BRA `(.L_x_98) ;  /* 0xffffffd800207947 */ /* 0x000fea000383ffff */
.L_x_48:
[----:B-1----:R1:W5:Y:S02]  /*5970*/  SYNCS.PHASECHK.TRANS64.TRYWAIT P0, [R4+URZ+0x33458], RZ ;  /* 0x033458ff040075a7 */ /* 0x00236400080011ff */
[----:B-----5:R-:W-:Y:S05]  /*5980*/  @!P0 NANOSLEEP.SYNCS 0x989680 ;  /* 0x009896800000895d */ /* 0x020fea0003900000 */
[----:B------:R-:W5:Y:S02]  /*5990*/  @!P0 SYNCS.PHASECHK.TRANS64 P0, [R4+URZ+0x33458], RZ ;  /* 0x033458ff040085a7 */ /* 0x000f6400080010ff */
[----:B-----5:R-:W-:Y:S05]  /*59a0*/  @!P0 BRA `(.L_x_48) ;  /* 0xfffffffc00f08947 */ /* 0x020fea000383ffff */
[----:B------:R-:W-:Y:S05]  /*59b0*/  BRA `(.L_x_99) ;  /* 0xffffffd800587947 */ /* 0x000fea000383ffff */
.L_x_52:
[-C--:B------:R-:W-:Y:S02]  /*59c0*/  MOV R4, R0.reuse ;  /* 0x0000000000047202 */ /* 0x080fe40000000f00 */
[----:B------:R-:W-:-:S07]  /*59d0*/  MOV R5, R0 ;  /* 0x0000000000057202 */ /* 0x000fce0000000f00 */
.L_x_100:
[----:B-1----:R1:W2:Y:S02]  /*59e0*/  SYNCS.PHASECHK.TRANS64.TRYWAIT P2, [R3+URZ+0x33490], R5 ;  /* 0x03349005030075a7 */ /* 0x0022a400080411ff */
[----:B--2---:R-:W-:Y:S05]  /*59f0*/  @!P2 NANOSLEEP.SYNCS 0x989680 ;  /* 0x009896800000a95d */ /* 0x004fea0003900000 */
[----:B------:R-:W2:Y:S02]  /*5a00*/  @!P2 SYNCS.PHASECHK.TRANS64 P2, [R3+URZ+0x33490], R5 ;  /* 0x033490050300a5a7 */ /* 0x000ea400080410ff */
[----:B--2---:R-:W-:Y:S05]  /*5a10*/  @!P2 BRA `(.L_x_100) ;  /* 0xfffffffc00f0a947 */ /* 0x004fea000383ffff */
[----:B------:R-:W-:Y:S05]  /*5a20*/  BRA `(.L_x_101) ;  /* 0xffffffdc00707947 */ /* 0x000fea000383ffff */
        .weak           $__internal_0_$__cuda_sm10x_tcgen05_guardrail_trap_col_being_dealloced_not_returned_by_alloc
        .type           $__internal_0_$__cuda_sm10x_tcgen05_guardrail_trap_col_being_dealloced_not_returned_by_alloc,@function
        .size           $__internal_0_$__cuda_sm10x_tcgen05_guardrail_trap_col_being_dealloced_not_returned_by_alloc,($__internal_1_$__cuda_sm10x_tcgen05_guardrail_trap_phase_invalid_during_alloc - $__internal_0_$__cuda_sm10x_tcgen05_guardrail_trap_col_being_dealloced_not_returned_by_alloc)
$__internal_0_$__cuda_sm10x_tcgen05_guardrail_trap_col_being_dealloced_not_returned_by_alloc:
[----:B------:R-:W-:Y:S05]  /*5a30*/  BPT.TRAP 0x1 ;  /* 0x000000040000795c */ /* 0x000fea0000300000 */
[----:B------:R-:W-:-:S04]  /*5a40*/  HFMA2 R3, -RZ, RZ, 0, 0 ;  /* 0x00000000ff037431 */ /* 0x000fc800000001ff */
[----:B------:R-:W-:Y:S05]  /*5a50*/  RET.REL.NODEC R2 `(_ZN9deep_gemm24sm100_fp8_gemm_1d1d_implILN4cute4UMMA5MajorE0ELS3_0ELj0ELj24576ELj1536ELj128ELj224ELj128ELj1ELj128ELj128ELj64ELj6ELj128ELj128ELj2ELb0ELj138ELNS_8GemmTypeE0ELb0EN7cutlass10bfloat16_tENS_16EpilogueIdentityEEEvPijjj14CUtensorMap_stS9_S9_S9_S9_) ;  /* 0xffffffa402687950 */ /* 0x000fea0003c3ffff */
        .weak           $__internal_1_$__cuda_sm10x_tcgen05_guardrail_trap_phase_invalid_during_alloc
        .type           $__internal_1_$__cuda_sm10x_tcgen05_guardrail_trap_phase_invalid_during_alloc,@function
        .size           $__internal_1_$__cuda_sm10x_tcgen05_guardrail_trap_phase_invalid_during_alloc,($__internal_2_$__cuda_sm10x_tcgen05_guardrail_trap_unallocated_columns_being_dealloced - $__internal_1_$__cuda_sm10x_tcgen05_guardrail_trap_phase_invalid_during_alloc)
$__internal_1_$__cuda_sm10x_tcgen05_guardrail_trap_phase_invalid_during_alloc:
[----:B------:R-:W-:Y:S05]  /*5a60*/  BPT.TRAP 0x1 ;  /* 0x000000040000795c */ /* 0x000fea0000300000 */
[----:B------:R-:W-:-:S04]  /*5a70*/  MOV R3, 0x0 ;  /* 0x0000000000037802 */ /* 0x000fc80000000f00 */
[----:B------:R-:W-:Y:S05]  /*5a80*/  RET.REL.NODEC R2 `(_ZN9deep_gemm24sm100_fp8_gemm_1d1d_implILN4cute4UMMA5MajorE0ELS3_0ELj0ELj24576ELj1536ELj128ELj224ELj128ELj1ELj128ELj128ELj64ELj6ELj128ELj128ELj2ELb0ELj138ELNS_8GemmTypeE0ELb0EN7cutlass10bfloat16_tENS_16EpilogueIdentityEEEvPijjj14CUtensorMap_stS9_S9_S9_S9_) ;  /* 0xffffffa4025c7950 */ /* 0x000fea0003c3ffff */
        .weak           $__internal_2_$__cuda_sm10x_tcgen05_guardrail_trap_unallocated_columns_being_dealloced
        .type           $__internal_2_$__cuda_sm10x_tcgen05_guardrail_trap_unallocated_columns_being_dealloced,@function
        .size           $__internal_2_$__cuda_sm10x_tcgen05_guardrail_trap_unallocated_columns_being_dealloced,($__internal_3_$__cuda_sm20_div_u16 - $__internal_2_$__cuda_sm10x_tcgen05_guardrail_trap_unallocated_columns_being_dealloced)
$__internal_2_$__cuda_sm10x_tcgen05_guardrail_trap_unallocated_columns_being_dealloced:
[----:B------:R-:W-:Y:S05]  /*5a90*/  BPT.TRAP 0x1 ;  /* 0x000000040000795c */ /* 0x000fea0000300000 */
[----:B------:R-:W-:-:S04]  /*5aa0*/  HFMA2 R3, -RZ, RZ, 0, 0 ;  /* 0x00000000ff037431 */ /* 0x000fc800000001ff */
[----:B------:R-:W-:Y:S05]  /*5ab0*/  RET.REL.NODEC R2 `(_ZN9deep_gemm24sm100_fp8_gemm_1d1d_implILN4cute4UMMA5MajorE0ELS3_0ELj0ELj24576ELj1536ELj128ELj224ELj128ELj1ELj128ELj128ELj64ELj6ELj128ELj128ELj2ELb0ELj138ELNS_8GemmTypeE0ELb0EN7cutlass10bfloat16_tENS_16EpilogueIdentityEEEvPijjj14CUtensorMap_stS9_S9_S9_S9_) ;  /* 0xffffffa402507950 */ /* 0x000fea0003c3ffff */
        .weak           $__internal_3_$__cuda_sm20_div_u16
        .type           $__internal_3_$__cuda_sm20_div_u16,@function
        .size           $__internal_3_$__cuda_sm20_div_u16,(.L_x_106 - $__internal_3_$__cuda_sm20_div_u16)
$__internal_3_$__cuda_sm20_div_u16:
[----:B------:R-:W1:Y:S01]  /*5ac0*/  I2F.U16 R9, R39 ;  /* 0x0000002700097306 */ /* 0x000e620000101000 */
[----:B------:R-:W-:-:S07]  /*5ad0*/  IMAD.MOV.U32 R0, RZ, RZ, 0x4b800000 ;  /* 0x4b800000ff007424 */ /* 0x000fce00078e00ff */
[----:B------:R-:W-:Y:S01]  /*5ae0*/  I2F.U16.RZ R5, R5 ;  /* 0x0000000500057306 */ /* 0x000fe2000010d000 */
[C---:B-1----:R-:W-:Y:S02]  /*5af0*/  FSETP.GEU.AND P1, PT, |R9|.reuse, 1.175494350822287508e-38, PT ;  /* 0x008000000900780b */ /* 0x042fe40003f2e200 */
[----:B------:R-:W-:Y:S02]  /*5b00*/  FSETP.GT.AND P2, PT, |R9|, 8.50705917302346158658e+37, PT ;  /* 0x7e8000000900780b */ /* 0x000fe40003f44200 */
[----:B------:R-:W-:Y:S02]  /*5b10*/  FSEL R0, R0, 1, !P1 ;  /* 0x3f80000000007808 */ /* 0x000fe40004800000 */
[----:B------:R-:W-:Y:S02]  /*5b20*/  ISETP.NE.U32.AND P1, PT, R39, RZ, PT ;  /* 0x000000ff2700720c */ /* 0x000fe40003f25070 */
[----:B------:R-:W-:-:S05]  /*5b30*/  FSEL R0, R0, 0.25, !P2 ;  /* 0x3e80000000007808 */ /* 0x000fca0005000000 */
[----:B------:R-:W-:-:S06]  /*5b40*/  FMUL R9, R9, R0 ;  /* 0x0000000009097220 */ /* 0x000fcc0000400000 */
[----:B------:R-:W1:Y:S02]  /*5b50*/  MUFU.RCP R9, R9 ;  /* 0x0000000900097308 */ /* 0x000e640000001000 */
[----:B-1----:R-:W-:-:S04]  /*5b60*/  FMUL R0, R0, R9 ;  /* 0x0000000900007220 */ /* 0x002fc80000400000 */
[----:B------:R-:W-:-:S04]  /*5b70*/  VIADD R0, R0, 0x2 ;  /* 0x0000000200007836 */ /* 0x000fc80000000000 */
[----:B------:R-:W-:-:S04]  /*5b80*/  FMUL.RZ R11, R5, R0 ;  /* 0x00000000050b7220 */ /* 0x000fc8000040c000 */
[----:B------:R1:W2:Y:S02]  /*5b90*/  F2I.U32.TRUNC.NTZ R0, R11 ;  /* 0x0000000b00007305 */ /* 0x0002a4000020f000 */
[----:B-1----:R-:W-:Y:S01]  /*5ba0*/  IMAD.MOV.U32 R11, RZ, RZ, 0x0 ;  /* 0x00000000ff0b7424 */ /* 0x002fe200078e00ff */
[----:B--2---:R-:W-:Y:S02]  /*5bb0*/  LOP3.LUT R0, R0, 0xffff, RZ, 0xc0, !PT ;  /* 0x0000ffff00007812 */ /* 0x004fe400078ec0ff */
[----:B------:R-:W-:Y:S01]  /*5bc0*/  @!P1 MOV R0, 0xffffffff ;  /* 0xffffffff00009802 */ /* 0x000fe20000000f00 */
[----:B------:R-:W-:Y:S06]  /*5bd0*/  RET.REL.NODEC R10 `(_ZN9deep_gemm24sm100_fp8_gemm_1d1d_implILN4cute4UMMA5MajorE0ELS3_0ELj0ELj24576ELj1536ELj128ELj224ELj128ELj1ELj128ELj128ELj64ELj6ELj128ELj128ELj2ELb0ELj138ELNS_8GemmTypeE0ELb0EN7cutlass10bfloat16_tENS_16EpilogueIdentityEEEvPijjj14CUtensorMap_stS9_S9_S9_S9_) ;  /* 0xffffffa40a087950 */ /* 0x000fec0003c3ffff */
.L_x_102:
[----:B------:R-:W-:-:S00]  /*5be0*/  BRA `(.L_x_102) ;  /* 0xfffffffc00fc7947 */ /* 0x000fc0000383ffff */
[----:B------:R-:W-:-:S00]  /*5bf0*/  NOP ;  /* 0x0000000000007918 */ /* 0x000fc00000000000 */
        /* <DEDUP_REMOVED lines=8> */
.L_x_106:


//--------------------- .nv.shared._ZN9deep_gemm24sm100_fp8_gemm_1d1d_implILN4cute4UMMA5MajorE0ELS3_0ELj0ELj24576ELj1536ELj128ELj224ELj128ELj1ELj128ELj128ELj64ELj6ELj128ELj128ELj2ELb0ELj138ELNS_8GemmTypeE0ELb0EN7cutlass10bfloat16_tENS_16EpilogueIdentityEEEvPijjj14CUtensorMap_stS9_S9_S9_S9_ --------------------------
	.section	.nv.shared._ZN9deep_gemm24sm100_fp8_gemm_1d1d_implILN4cute4UMMA5MajorE0ELS3_0ELj0ELj24576ELj1536ELj128ELj224ELj128ELj1ELj128ELj128ELj64ELj6ELj128ELj128ELj2ELb0ELj138ELNS_8GemmTypeE0ELb0EN7cutlass10bfloat16_tENS_16EpilogueIdentityEEEvPijjj14CUtensorMap_stS9_S9_S9_S9_,"aw",@nobits
	.sectionflags	@""
	.align	1024
	.zero		1024


//--------------------- .nv.shared.reserved.0     --------------------------
	.section	.nv.shared.reserved.0,"aw",@nobits
	.align	8
	.weak		__nv_reservedSMEM_offset_0_alias
	.size		__nv_reservedSMEM_offset_0_alias, 0, 64
	.other		__nv_reservedSMEM_offset_0_alias,@"STO_CUDA_RESERVED_SHARED STV_DEFAULT"
__nv_reservedSMEM_offset_0_alias:
	.zero		0
.nv.shared.reserved.0:
	.zero		64
	.weak		__nv_reservedSMEM_allocation_phase
	.type		__nv_reservedSMEM_allocation_phase,@object
	.size		__nv_reservedSMEM_allocation_phase,(.L_0 - __nv_reservedSMEM_allocation_phase)
__nv_reservedSMEM_allocation_phase:
	.zero		1
.L_0:
	.zero		7
	.weak		__nv_reservedSMEM_devtool_atexit_pc
	.type		__nv_reservedSMEM_devtool_atexit_pc,@object
	.size		__nv_reservedSMEM_devtool_atexit_pc,(__nv_reservedSMEM_allocation_mask - __nv_reservedSMEM_devtool_atexit_pc)
__nv_reservedSMEM_devtool_atexit_pc:
	.zero		8
	.weak		__nv_reservedSMEM_allocation_mask
	.type		__nv_reservedSMEM_allocation_mask,@object
	.size		__nv_reservedSMEM_allocation_mask,(.L_2 - __nv_reservedSMEM_allocation_mask)
__nv_reservedSMEM_allocation_mask:
	.zero		4
.L_2:
	.zero		4
	.weak		__nv_reservedSMEM_tmem_allocation_pipeline_mbarrier
	.type		__nv_reservedSMEM_tmem_allocation_pipeline_mbarrier,@object
	.size		__nv_reservedSMEM_tmem_allocation_pipeline_mbarrier,(__nv_reservedSMEM_tmem_allocation_pipeline_mbarrier_parity - __nv_reservedSMEM_tmem_allocation_pipeline_mbarrier)
__nv_reservedSMEM_tmem_allocation_pipeline_mbarrier:
	.zero		8
	.weak		__nv_reservedSMEM_tmem_allocation_pipeline_mbarrier_parity
	.type		__nv_reservedSMEM_tmem_allocation_pipeline_mbarrier_parity,@object
	.size		__nv_reservedSMEM_tmem_allocation_pipeline_mbarrier_parity,(.L_4 - __nv_reservedSMEM_tmem_allocation_pipeline_mbarrier_parity)
__nv_reservedSMEM_tmem_allocation_pipeline_mbarrier_parity:
	.zero		4
.L_4:


//--------------------- .nv.global                --------------------------
	.section	.nv.global,"aw",@nobits
.nv.global:
	.type		_ZN45_INTERNAL_f420c148_9_kernel_cu_9a475bd3_912054cute1_E,@object
	.size		_ZN45_INTERNAL_f420c148_9_kernel_cu_9a475bd3_912054cute1_E,(_ZN45_INTERNAL_f420c148_9_kernel_cu_9a475bd3_912054cuda3std3__45__cpo6cbeginE - _ZN45_INTERNAL_f420c148_9_kernel_cu_9a475bd3_912054cute1_E)
_ZN45_INTERNAL_f420c148_9_kernel_cu_9a475bd3_912054cute1_E:
	.zero		1
	.type		_ZN45_INTERNAL_f420c148_9_kernel_cu_9a475bd3_912054cuda3std3__45__cpo6cbeginE,@object
	.size		_ZN45_INTERNAL_f420c148_9_kernel_cu_9a475bd3_912054cuda3std3__45__cpo6cbeginE,(_ZN45_INTERNAL_f420c148_9_kernel_cu_9a475bd3_912054cuda3std3__48in_placeE - _ZN45_INTERNAL_f420c148_9_kernel_cu_9a475bd3_912054cuda3std3__45__cpo6cbeginE)
_ZN45_INTERNAL_f420c148_9_kernel_cu_9a475bd3_912054cuda3std3__45__cpo6cbeginE:
	.zero		1
	.type		_ZN45_INTERNAL_f420c148_9_kernel_cu_9a475bd3_912054cuda3std3__48in_placeE,@object
	.size		_ZN45_INTERNAL_f420c148_9_kernel_cu_9a475bd3_912054cuda3std3__48in_placeE,(_ZN45_INTERNAL_f420c148_9_kernel_cu_9a475bd3_912054cuda3std6ranges3__45__cpo9iter_moveE - _ZN45_INTERNAL_f420c148_9_kernel_cu_9a475bd3_912054cuda3std3__48in_placeE)
_ZN45_INTERNAL_f420c148_9_kernel_cu_9a475bd3_912054cuda3std3__48in_placeE:
	.zero		1
	.type		_ZN45_INTERNAL_f420c148_9_kernel_cu_9a475bd3_912054cuda3std6ranges3__45__cpo9iter_moveE,@object
	.size		_ZN45_INTERNAL_f420c148_9_kernel_cu_9a475bd3_912054cuda3std6ranges3__45__cpo9iter_moveE,(_ZN45_INTERNAL_f420c148_9_kernel_cu_9a475bd3_912054cuda3std3__45__cpo5beginE - _ZN45_INTERNAL_f420c148_9_kernel_cu_9a475bd3_912054cuda3std6ranges3__45__cpo9iter_moveE)
_ZN45_INTERNAL_f420c148_9_kernel_cu_9a475bd3_912054cuda3std6ranges3__45__cpo9iter_moveE:
	.zero		1
	.type		_ZN45_INTERNAL_f420c148_9_kernel_cu_9a475bd3_912054cuda3std3__45__cpo5beginE,@object
	.size		_ZN45_INTERNAL_f420c148_9_kernel_cu_9a475bd3_912054cuda3std3__45__cpo5beginE,(_ZN45_INTERNAL_f420c148_9_kernel_cu_9a475bd3_912054cuda3std3__447_GLOBAL__N__f420c148_9_kernel_cu_9a475bd3_912056ignoreE - _ZN45_INTERNAL_f420c148_9_kernel_cu_9a475bd3_912054cuda3std3__45__cpo5beginE)
_ZN45_INTERNAL_f420c148_9_kernel_cu_9a475bd3_912054cuda3std3__45__cpo5beginE:
	.zero		1
	.type		_ZN45_INTERNAL_f420c148_9_kernel_cu_9a475bd3_912054cuda3std3__447_GLOBAL__N__f420c148_9_kernel_cu_9a475bd3_912056ignoreE,@object
	.size		_ZN45_INTERNAL_f420c148_9_kernel_cu_9a475bd3_912054cuda3std3__447_GLOBAL__N__f420c148_9_kernel_cu_9a475bd3_912056ignoreE,(_ZN45_INTERNAL_f420c148_9_kernel_cu_9a475bd3_912054cute7productE - _ZN45_INTERNAL_f420c148_9_kernel_cu_9a475bd3_912054cuda3std3__447_GLOBAL__N__f420c148_9_kernel_cu_9a475bd3_912056ignoreE)
_ZN45_INTERNAL_f420c148_9_kernel_cu_9a475bd3_912054cuda3std3__447_GLOBAL__N__f420c148_9_kernel_cu_9a475bd3_912056ignoreE:
	.zero		1
	.type		_ZN45_INTERNAL_f420c148_9_kernel_cu_9a475bd3_912054cute7productE,@object
	.size		_ZN45_INTERNAL_f420c148_9_kernel_cu_9a475bd3_912054cute7productE,(_ZN45_INTERNAL_f420c148_9_kernel_cu_9a475bd3_912054cuda3std3__45__cpo3endE - _ZN45_INTERNAL_f420c148_9_kernel_cu_9a475bd3_912054cute7productE)
_ZN45_INTERNAL_f420c148_9_kernel_cu_9a475bd3_912054cute7productE:
	.zero		1
	.type		_ZN45_INTERNAL_f420c148_9_kernel_cu_9a475bd3_912054cuda3std3__45__cpo3endE,@object
	.size		_ZN45_INTERNAL_f420c148_9_kernel_cu_9a475bd3_912054cuda3std3__45__cpo3endE,(_ZN45_INTERNAL_f420c148_9_kernel_cu_9a475bd3_912054cuda3std3__419piecewise_constructE - _ZN45_INTERNAL_f420c148_9_kernel_cu_9a475bd3_912054cuda3std3__45__cpo3endE)
_ZN45_INTERNAL_f420c148_9_kernel_cu_9a475bd3_912054cuda3std3__45__cpo3endE:
	.zero		1
	.type		_ZN45_INTERNAL_f420c148_9_kernel_cu_9a475bd3_912054cuda3std3__419piecewise_constructE,@object
	.size		_ZN45_INTERNAL_f420c148_9_kernel_cu_9a475bd3_912054cuda3std3__419piecewise_constructE,(_ZN45_INTERNAL_f420c148_9_kernel_cu_9a475bd3_912054cuda3std3__45__cpo4cendE - _ZN45_INTERNAL_f420c148_9_kernel_cu_9a475bd3_912054cuda3std3__419piecewise_constructE)
_ZN45_INTERNAL_f420c148_9_kernel_cu_9a475bd3_912054cuda3std3__419piecewise_constructE:
	.zero		1
	.type		_ZN45_INTERNAL_f420c148_9_kernel_cu_9a475bd3_912054cuda3std3__45__cpo4cendE,@object
	.size		_ZN45_INTERNAL_f420c148_9_kernel_cu_9a475bd3_912054cuda3std3__45__cpo4cendE,(_ZN45_INTERNAL_f420c148_9_kernel_cu_9a475bd3_912054cuda3std6ranges3__45__cpo4swapE - _ZN45_INTERNAL_f420c148_9_kernel_cu_9a475bd3_912054cuda3std3__45__cpo4cendE)
_ZN45_INTERNAL_f420c148_9_kernel_cu_9a475bd3_912054cuda3std3__45__cpo4cendE:
	.zero		1
	.type		_ZN45_INTERNAL_f420c148_9_kernel_cu_9a475bd3_912054cuda3std6ranges3__45__cpo4swapE,@object
	.size		_ZN45_INTERNAL_f420c148_9_kernel_cu_9a475bd3_912054cuda3std6ranges3__45__cpo4swapE,(.L_12 - _ZN45_INTERNAL_f420c148_9_kernel_cu_9a475bd3_912054cuda3std6ranges3__45__cpo4swapE)
_ZN45_INTERNAL_f420c148_9_kernel_cu_9a475bd3_912054cuda3std6ranges3__45__cpo4swapE:
	.zero		1
.L_12:


//--------------------- .nv.constant0._ZN9deep_gemm24sm100_fp8_gemm_1d1d_implILN4cute4UMMA5MajorE0ELS3_0ELj0ELj24576ELj1536ELj128ELj224ELj128ELj1ELj128ELj128ELj64ELj6ELj128ELj128ELj2ELb0ELj138ELNS_8GemmTypeE0ELb0EN7cutlass10bfloat16_tENS_16EpilogueIdentityEEEvPijjj14CUtensorMap_stS9_S9_S9_S9_ --------------------------
	.section	.nv.constant0._ZN9deep_gemm24sm100_fp8_gemm_1d1d_implILN4cute4UMMA5MajorE0ELS3_0ELj0ELj24576ELj1536ELj128ELj224ELj128ELj1ELj128ELj128ELj64ELj6ELj128ELj128ELj2ELb0ELj138ELNS_8GemmTypeE0ELb0EN7cutlass10bfloat16_tENS_16EpilogueIdentityEEEvPijjj14CUtensorMap_stS9_S9_S9_S9_,"a",@progbits
	.sectionflags	@""
	.align	4
.nv.constant0._ZN9deep_gemm24sm100_fp8_gemm_1d1d_implILN4cute4UMMA5MajorE0ELS3_0ELj0ELj24576ELj1536ELj128ELj224ELj128ELj1ELj128ELj128ELj64ELj6ELj128ELj128ELj2ELb0ELj138ELNS_8GemmTypeE0ELb0EN7cutlass10bfloat16_tENS_16EpilogueIdentityEEEvPijjj14CUtensorMap_stS9_S9_S9_S9_:
	.zero		1600


//--------------------- SYMBOLS --------------------------

	.type		.nv.reservedSmem.offset0,@object
	.size		.nv.reservedSmem.offset0,0x4
	.type		.nv.reservedSmem.cap,@object
	.size		.nv.reservedSmem.cap,0x4
